// auto-generated by cutlass_sweep.gemm — config: {"arch": "sm_90", "cluster_m": 1, "cluster_n": 2, "dtype": "int8", "stages": 0, "tile_k": 128, "tile_m": 64, "tile_n": 128}
#include "cutlass/cutlass.h"
#include "cutlass/gemm/collective/collective_builder.hpp"
#include "cutlass/gemm/device/gemm_universal_adapter.h"
#include "cutlass/gemm/kernel/gemm_universal.hpp"
#include "cutlass/epilogue/collective/collective_builder.hpp"

using ElemA = int8_t;
using ElemB = int8_t;
using ElemCD = int8_t;
using Acc  = int32_t;
using TileShape    = cute::Shape<cute::_64, cute::_128, cute::_128>;
using ClusterShape = cute::Shape<cute::_1, cute::_2, cute::_1>;

using CollectiveEpilogue = typename cutlass::epilogue::collective::CollectiveBuilder<
    cutlass::arch::Sm90, cutlass::arch::OpClassTensorOp,
    TileShape, ClusterShape,
    cutlass::epilogue::collective::EpilogueTileAuto,
    Acc, Acc,
    ElemCD, cutlass::layout::RowMajor, 128 / cutlass::sizeof_bits<ElemCD>::value,
    ElemCD, cutlass::layout::RowMajor, 128 / cutlass::sizeof_bits<ElemCD>::value,
    cutlass::epilogue::collective::EpilogueScheduleAuto
  >::CollectiveOp;

using CollectiveMainloop = typename cutlass::gemm::collective::CollectiveBuilder<
    cutlass::arch::Sm90, cutlass::arch::OpClassTensorOp,
    ElemA, cutlass::layout::RowMajor, 128 / cutlass::sizeof_bits<ElemA>::value,
    ElemB, cutlass::layout::ColumnMajor, 128 / cutlass::sizeof_bits<ElemB>::value,
    Acc,
    TileShape, ClusterShape,
    cutlass::gemm::collective::StageCountAutoCarveout<static_cast<int>(sizeof(typename CollectiveEpilogue::SharedStorage))>,
    cutlass::gemm::collective::KernelScheduleAuto
  >::CollectiveOp;

using GemmKernel = cutlass::gemm::kernel::GemmUniversal<
    cute::Shape<int,int,int,int>,
    CollectiveMainloop,
    CollectiveEpilogue
>;
using Gemm = cutlass::gemm::device::GemmUniversalAdapter<GemmKernel>;

// Force the device kernel symbol into the cubin without needing a host main.
auto* _anchor = &cutlass::device_kernel<GemmKernel>;


// ===== COMPILED SASS (sm_90a) =====

	.target	sm_90a

	.elftype	@"ET_EXEC"


//--------------------- .note.nv.tkinfo           --------------------------
	.section	.note.nv.tkinfo,"",@"SHT_NOTE"
	.sectionflags	@"SHF_NOTE_NV_TKINFO"
	.tkinfo
        /*0018*/ 	.word	0x00000002
        /*0030*/ 	.string	""
        /*0030*/ 	.string	"ptxas"
        /*0030*/ 	.string	"Cuda compilation tools, release 13.0, V13.0.88"
        /*0030*/ 	.string	"Build cuda_13.0.r13.0/compiler.36424714_0"
        /*0030*/ 	.string	"-arch sm_90a -m 64 "



//--------------------- .note.nv.cuinfo           --------------------------
	.section	.note.nv.cuinfo,"",@"SHT_NOTE"
	.sectionflags	@"SHF_NOTE_NV_CUINFO"
        /*0018*/ 	.short	0x0002
        /*001a*/ 	.short	0x005a
        /*001c*/ 	.short	0x0082
	.zero		2


//--------------------- .nv.info                  --------------------------
	.section	.nv.info,"",@"SHT_CUDA_INFO"
	.align	4


	//----- nvinfo : EIATTR_REGCOUNT
	.align		4
        /*0000*/ 	.byte	0x04, 0x2f
        /*0002*/ 	.short	(.L_15 - .L_14)
	.align		4
.L_14:
        /*0004*/ 	.word	index@(_ZN7cutlass13device_kernelINS_4gemm6kernel13GemmUniversalIN4cute5tupleIJiiiiEEENS1_10collective13CollectiveMmaINS1_34MainloopSm90TmaGmmaWarpSpecializedILi9ENS5_IJNS4_1CILi1EEENSA_ILi2EEESB_EEENS1_32KernelTmaWarpSpecializedPingpongEEENS5_IJNSA_ILi64EEENSA_ILi128EEESH_EEEaNS5_IJlSB_lEEEaSJ_NS4_8TiledMMAINS4_8MMA_AtomIJNS4_4SM904GMMA27MMA_64x128x32_S32S8S8_SS_TNEEEENS4_6LayoutINS5_IJSB_SB_SB_EEENS5_IJNSA_ILi0EEESS_SS_EEEEENS5_IJNS4_10UnderscoreESV_SV_EEEEENS4_23SM90_TMA_LOAD_MULTICASTENS4_14ComposedLayoutINS4_7SwizzleILi3ELi4ELi3EEENS4_18smem_ptr_flag_bitsILi8EEENSQ_INS5_IJNSA_ILi8EEESH_EEENS5_IJSH_SB_EEEEEEEvNS4_8identityENS4_13SM90_TMA_LOADES18_vS19_EENS_8epilogue10collective6detail29Sm90TmaWarpSpecializedAdapterINS1D_15DefaultEpilogueIaSJ_SJ_NS1C_6thread17LinearCombinationIaLi1EiiLNS1H_9ScaleType4KindE0ELNS_15FloatRoundStyleE2EaEENS1_15EpilogueDefaultEEEEEvvEEEEvNT_6ParamsE)
        /*0008*/ 	.word	0x000000a8


	//----- nvinfo : EIATTR_FRAME_SIZE
	.align		4
.L_15:
        /*000c*/ 	.byte	0x04, 0x11
        /*000e*/ 	.short	(.L_17 - .L_16)
	.align		4
.L_16:
        /*0010*/ 	.word	index@(_ZN7cutlass13device_kernelINS_4gemm6kernel13GemmUniversalIN4cute5tupleIJiiiiEEENS1_10collective13CollectiveMmaINS1_34MainloopSm90TmaGmmaWarpSpecializedILi9ENS5_IJNS4_1CILi1EEENSA_ILi2EEESB_EEENS1_32KernelTmaWarpSpecializedPingpongEEENS5_IJNSA_ILi64EEENSA_ILi128EEESH_EEEaNS5_IJlSB_lEEEaSJ_NS4_8TiledMMAINS4_8MMA_AtomIJNS4_4SM904GMMA27MMA_64x128x32_S32S8S8_SS_TNEEEENS4_6LayoutINS5_IJSB_SB_SB_EEENS5_IJNSA_ILi0EEESS_SS_EEEEENS5_IJNS4_10UnderscoreESV_SV_EEEEENS4_23SM90_TMA_LOAD_MULTICASTENS4_14ComposedLayoutINS4_7SwizzleILi3ELi4ELi3EEENS4_18smem_ptr_flag_bitsILi8EEENSQ_INS5_IJNSA_ILi8EEESH_EEENS5_IJSH_SB_EEEEEEEvNS4_8identityENS4_13SM90_TMA_LOADES18_vS19_EENS_8epilogue10collective6detail29Sm90TmaWarpSpecializedAdapterINS1D_15DefaultEpilogueIaSJ_SJ_NS1C_6thread17LinearCombinationIaLi1EiiLNS1H_9ScaleType4KindE0ELNS_15FloatRoundStyleE2EaEENS1_15EpilogueDefaultEEEEEvvEEEEvNT_6ParamsE)
        /*0014*/ 	.word	0x00000008


	//----- nvinfo : EIATTR_MIN_STACK_SIZE
	.align		4
.L_17:
        /*0018*/ 	.byte	0x04, 0x12
        /*001a*/ 	.short	(.L_19 - .L_18)
	.align		4
.L_18:
        /*001c*/ 	.word	index@(_ZN7cutlass13device_kernelINS_4gemm6kernel13GemmUniversalIN4cute5tupleIJiiiiEEENS1_10collective13CollectiveMmaINS1_34MainloopSm90TmaGmmaWarpSpecializedILi9ENS5_IJNS4_1CILi1EEENSA_ILi2EEESB_EEENS1_32KernelTmaWarpSpecializedPingpongEEENS5_IJNSA_ILi64EEENSA_ILi128EEESH_EEEaNS5_IJlSB_lEEEaSJ_NS4_8TiledMMAINS4_8MMA_AtomIJNS4_4SM904GMMA27MMA_64x128x32_S32S8S8_SS_TNEEEENS4_6LayoutINS5_IJSB_SB_SB_EEENS5_IJNSA_ILi0EEESS_SS_EEEEENS5_IJNS4_10UnderscoreESV_SV_EEEEENS4_23SM90_TMA_LOAD_MULTICASTENS4_14ComposedLayoutINS4_7SwizzleILi3ELi4ELi3EEENS4_18smem_ptr_flag_bitsILi8EEENSQ_INS5_IJNSA_ILi8EEESH_EEENS5_IJSH_SB_EEEEEEEvNS4_8identityENS4_13SM90_TMA_LOADES18_vS19_EENS_8epilogue10collective6detail29Sm90TmaWarpSpecializedAdapterINS1D_15DefaultEpilogueIaSJ_SJ_NS1C_6thread17LinearCombinationIaLi1EiiLNS1H_9ScaleType4KindE0ELNS_15FloatRoundStyleE2EaEENS1_15EpilogueDefaultEEEEEvvEEEEvNT_6ParamsE)
        /*0020*/ 	.word	0x00000008
.L_19:


//--------------------- .nv.compat                --------------------------
	.section	.nv.compat,"",@"SHT_CUDA_COMPAT_INFO"
	.align	4
        /*0000*/ 	.byte	0x02, 0x09, 0x01, 0x00, 0x02, 0x02, 0x04, 0x00, 0x02, 0x05, 0x05, 0x00, 0x03, 0x07, 0x01, 0x01
        /*0010*/ 	.byte	0x02, 0x03, 0x01, 0x00, 0x02, 0x06, 0x01, 0x00, 0x04, 0x0b, 0x08, 0x00, 0x00, 0x00, 0x00, 0x00
        /*0020*/ 	.byte	0x00, 0x00, 0x00, 0x00


//--------------------- .nv.info._ZN7cutlass13device_kernelINS_4gemm6kernel13GemmUniversalIN4cute5tupleIJiiiiEEENS1_10collective13CollectiveMmaINS1_34MainloopSm90TmaGmmaWarpSpecializedILi9ENS5_IJNS4_1CILi1EEENSA_ILi2EEESB_EEENS1_32KernelTmaWarpSpecializedPingpongEEENS5_IJNSA_ILi64EEENSA_ILi128EEESH_EEEaNS5_IJlSB_lEEEaSJ_NS4_8TiledMMAINS4_8MMA_AtomIJNS4_4SM904GMMA27MMA_64x128x32_S32S8S8_SS_TNEEEENS4_6LayoutINS5_IJSB_SB_SB_EEENS5_IJNSA_ILi0EEESS_SS_EEEEENS5_IJNS4_10UnderscoreESV_SV_EEEEENS4_23SM90_TMA_LOAD_MULTICASTENS4_14ComposedLayoutINS4_7SwizzleILi3ELi4ELi3EEENS4_18smem_ptr_flag_bitsILi8EEENSQ_INS5_IJNSA_ILi8EEESH_EEENS5_IJSH_SB_EEEEEEEvNS4_8identityENS4_13SM90_TMA_LOADES18_vS19_EENS_8epilogue10collective6detail29Sm90TmaWarpSpecializedAdapterINS1D_15DefaultEpilogueIaSJ_SJ_NS1C_6thread17LinearCombinationIaLi1EiiLNS1H_9ScaleType4KindE0ELNS_15FloatRoundStyleE2EaEENS1_15EpilogueDefaultEEEEEvvEEEEvNT_6ParamsE --------------------------
	.section	.nv.info._ZN7cutlass13device_kernelINS_4gemm6kernel13GemmUniversalIN4cute5tupleIJiiiiEEENS1_10collective13CollectiveMmaINS1_34MainloopSm90TmaGmmaWarpSpecializedILi9ENS5_IJNS4_1CILi1EEENSA_ILi2EEESB_EEENS1_32KernelTmaWarpSpecializedPingpongEEENS5_IJNSA_ILi64EEENSA_ILi128EEESH_EEEaNS5_IJlSB_lEEEaSJ_NS4_8TiledMMAINS4_8MMA_AtomIJNS4_4SM904GMMA27MMA_64x128x32_S32S8S8_SS_TNEEEENS4_6LayoutINS5_IJSB_SB_SB_EEENS5_IJNSA_ILi0EEESS_SS_EEEEENS5_IJNS4_10UnderscoreESV_SV_EEEEENS4_23SM90_TMA_LOAD_MULTICASTENS4_14ComposedLayoutINS4_7SwizzleILi3ELi4ELi3EEENS4_18smem_ptr_flag_bitsILi8EEENSQ_INS5_IJNSA_ILi8EEESH_EEENS5_IJSH_SB_EEEEEEEvNS4_8identityENS4_13SM90_TMA_LOADES18_vS19_EENS_8epilogue10collective6detail29Sm90TmaWarpSpecializedAdapterINS1D_15DefaultEpilogueIaSJ_SJ_NS1C_6thread17LinearCombinationIaLi1EiiLNS1H_9ScaleType4KindE0ELNS_15FloatRoundStyleE2EaEENS1_15EpilogueDefaultEEEEEvvEEEEvNT_6ParamsE,"",@"SHT_CUDA_INFO"
	.sectionflags	@""
	.align	4


	//----- nvinfo : EIATTR_CUDA_API_VERSION
	.align		4
        /*0000*/ 	.byte	0x04, 0x37
        /*0002*/ 	.short	(.L_21 - .L_20)
.L_20:
        /*0004*/ 	.word	0x00000082


	//----- nvinfo : EIATTR_KPARAM_INFO
	.align		4
.L_21:
        /*0008*/ 	.byte	0x04, 0x17
        /*000a*/ 	.short	(.L_23 - .L_22)
.L_22:
        /*000c*/ 	.word	0x00000000
        /*0010*/ 	.short	0x0000
        /*0012*/ 	.short	0x0070
        /*0014*/ 	.byte	0x00, 0xf0, 0x01, 0x10


	//----- nvinfo : EIATTR_SPARSE_MMA_MASK
	.align		4
.L_23:
        /*0018*/ 	.byte	0x03, 0x50
        /*001a*/ 	.short	0x0000


	//----- nvinfo : EIATTR_MAXREG_COUNT
	.align		4
        /*001c*/ 	.byte	0x03, 0x1b
        /*001e*/ 	.short	0x00a8


	//----- nvinfo : EIATTR_NUM_BARRIERS
	.align		4
        /*0020*/ 	.byte	0x02, 0x4c
        /*0022*/ 	.byte	0x01
	.zero		1


	//----- nvinfo : EIATTR_EXTERNS
	.align		4
        /*0024*/ 	.byte	0x04, 0x0f
        /*0026*/ 	.short	(.L_25 - .L_24)


	//   ....[0]....
	.align		4
.L_24:
        /*0028*/ 	.word	index@(__assertfail)


	//----- nvinfo : EIATTR_ANNOTATIONS
	.align		4
.L_25:
        /*002c*/ 	.byte	0x04, 0x55
        /*002e*/ 	.short	(.L_27 - .L_26)


	//   ....[0]....
.L_26:
        /*0030*/ 	.word	0x00000001
        /*0034*/ 	.byte	0x10, 0x0e, 0x00, 0x00, 0x01, 0x00, 0x00, 0x00, 0xb0, 0x14, 0x00, 0x00, 0x01, 0x00, 0x00, 0x00
        /*0044*/ 	.byte	0x70, 0x56, 0x00, 0x00, 0x01, 0x00, 0x00, 0x00, 0xa0, 0x62, 0x00, 0x00


	//----- nvinfo : EIATTR_MERCURY_ISA_VERSION
	.align		4
.L_27:
        /*0050*/ 	.byte	0x03, 0x5f
        /*0052*/ 	.short	0x0101


	//----- nvinfo : EIATTR_INT_WARP_WIDE_INSTR_OFFSETS
	.align		4
        /*0054*/ 	.byte	0x04, 0x31
        /*0056*/ 	.short	(.L_29 - .L_28)


	//   ....[0]....
.L_28:
        /*0058*/ 	.word	0x000005a0


	//   ....[1]....
        /*005c*/ 	.word	0x000005e0


	//   ....[2]....
        /*0060*/ 	.word	0x00000660


	//   ....[3]....
        /*0064*/ 	.word	0x000006c0


	//   ....[4]....
        /*0068*/ 	.word	0x00000770


	//   ....[5]....
        /*006c*/ 	.word	0x00000780


	//   ....[6]....
        /*0070*/ 	.word	0x000007f0


	//   ....[7]....
        /*0074*/ 	.word	0x00000840


	//   ....[8]....
        /*0078*/ 	.word	0x00002140


	//----- nvinfo : EIATTR_COOP_GROUP_MASK_REGIDS
	.align		4
.L_29:
        /*007c*/ 	.byte	0x04, 0x29
        /*007e*/ 	.short	(.L_31 - .L_30)


	//   ....[0]....
.L_30:
        /*0080*/ 	.word	0xffffffff


	//   ....[1]....
        /*0084*/ 	.word	0xffffffff


	//   ....[2]....
        /*0088*/ 	.word	0xffffffff


	//   ....[3]....
        /*008c*/ 	.word	0xffffffff


	//   ....[4]....
        /*0090*/ 	.word	0xffffffff


	//   ....[5]....
        /*0094*/ 	.word	0xffffffff


	//   ....[6]....
        /*0098*/ 	.word	0xffffffff


	//----- nvinfo : EIATTR_COOP_GROUP_INSTR_OFFSETS
	.align		4
.L_31:
        /*009c*/ 	.byte	0x04, 0x28
        /*009e*/ 	.short	(.L_33 - .L_32)


	//   ....[0]....
.L_32:
        /*00a0*/ 	.word	0x00000070


	//   ....[1]....
        /*00a4*/ 	.word	0x00000080


	//   ....[2]....
        /*00a8*/ 	.word	0x00000140


	//   ....[3]....
        /*00ac*/ 	.word	0x000003c0


	//   ....[4]....
        /*00b0*/ 	.word	0x00000400


	//   ....[5]....
        /*00b4*/ 	.word	0x000004a0


	//   ....[6]....
        /*00b8*/ 	.word	0x000009c0


	//----- nvinfo : EIATTR_REG_RECONFIG
	.align		4
.L_33:
        /*00bc*/ 	.byte	0x01, 0x54
	.zero		2


	//----- nvinfo : EIATTR_SYSCALL_OFFSETS
	.align		4
        /*00c0*/ 	.byte	0x04, 0x46
        /*00c2*/ 	.short	(.L_35 - .L_34)


	//   ....[0]....
.L_34:
        /*00c4*/ 	.word	0x000018e0


	//----- nvinfo : EIATTR_MBARRIER_INSTR_OFFSETS
	.align		4
.L_35:
        /*00c8*/ 	.byte	0x04, 0x39
        /*00ca*/ 	.short	(.L_37 - .L_36)


	//   ....[0]....
.L_36:
        /*00cc*/ 	.word	0x00000270
        /*00d0*/ 	.word	0x000000ff
        /*00d4*/ 	.word	0x00000000
        /*00d8*/ 	.short	0x0100
        /*00da*/ 	.byte	0x08
	.zero		1


	//   ....[1]....
        /*00dc*/ 	.word	0x00000280
        /*00e0*/ 	.word	0x000000ff
        /*00e4*/ 	.word	0x00000048
        /*00e8*/ 	.short	0x0100
        /*00ea*/ 	.byte	0x08
	.zero		1


	//   ....[2]....
        /*00ec*/ 	.word	0x00000290
        /*00f0*/ 	.word	0x000000ff
        /*00f4*/ 	.word	0x00000008
        /*00f8*/ 	.short	0x0100
        /*00fa*/ 	.byte	0x08
	.zero		1


	//   ....[3]....
        /*00fc*/ 	.word	0x000002a0
        /*0100*/ 	.word	0x000000ff
        /*0104*/ 	.word	0x00000050
        /*0108*/ 	.short	0x0100
        /*010a*/ 	.byte	0x08
	.zero		1


	//   ....[4]....
        /*010c*/ 	.word	0x000002b0
        /*0110*/ 	.word	0x000000ff
        /*0114*/ 	.word	0x00000010
        /*0118*/ 	.short	0x0100
        /*011a*/ 	.byte	0x08
	.zero		1


	//   ....[5]....
        /*011c*/ 	.word	0x000002c0
        /*0120*/ 	.word	0x000000ff
        /*0124*/ 	.word	0x00000058
        /*0128*/ 	.short	0x0100
        /*012a*/ 	.byte	0x08
	.zero		1


	//   ....[6]....
        /*012c*/ 	.word	0x000002d0
        /*0130*/ 	.word	0x000000ff
        /*0134*/ 	.word	0x00000018
        /*0138*/ 	.short	0x0100
        /*013a*/ 	.byte	0x08
	.zero		1


	//   ....[7]....
        /*013c*/ 	.word	0x000002e0
        /*0140*/ 	.word	0x000000ff
        /*0144*/ 	.word	0x00000060
        /*0148*/ 	.short	0x0100
        /*014a*/ 	.byte	0x08
	.zero		1


	//   ....[8]....
        /*014c*/ 	.word	0x000002f0
        /*0150*/ 	.word	0x000000ff
        /*0154*/ 	.word	0x00000020
        /*0158*/ 	.short	0x0100
        /*015a*/ 	.byte	0x08
	.zero		1


	//   ....[9]....
        /*015c*/ 	.word	0x00000300
        /*0160*/ 	.word	0x000000ff
        /*0164*/ 	.word	0x00000068
        /*0168*/ 	.short	0x0100
        /*016a*/ 	.byte	0x08
	.zero		1


	//   ....[10]....
        /*016c*/ 	.word	0x00000310
        /*0170*/ 	.word	0x000000ff
        /*0174*/ 	.word	0x00000028
        /*0178*/ 	.short	0x0100
        /*017a*/ 	.byte	0x08
	.zero		1


	//   ....[11]....
        /*017c*/ 	.word	0x00000320
        /*0180*/ 	.word	0x000000ff
        /*0184*/ 	.word	0x00000070
        /*0188*/ 	.short	0x0100
        /*018a*/ 	.byte	0x08
	.zero		1


	//   ....[12]....
        /*018c*/ 	.word	0x00000330
        /*0190*/ 	.word	0x000000ff
        /*0194*/ 	.word	0x00000030
        /*0198*/ 	.short	0x0100
        /*019a*/ 	.byte	0x08
	.zero		1


	//   ....[13]....
        /*019c*/ 	.word	0x00000340
        /*01a0*/ 	.word	0x000000ff
        /*01a4*/ 	.word	0x00000078
        /*01a8*/ 	.short	0x0100
        /*01aa*/ 	.byte	0x08
	.zero		1


	//   ....[14]....
        /*01ac*/ 	.word	0x00000350
        /*01b0*/ 	.word	0x000000ff
        /*01b4*/ 	.word	0x00000038
        /*01b8*/ 	.short	0x0100
        /*01ba*/ 	.byte	0x08
	.zero		1


	//   ....[15]....
        /*01bc*/ 	.word	0x00000360
        /*01c0*/ 	.word	0x000000ff
        /*01c4*/ 	.word	0x00000080
        /*01c8*/ 	.short	0x0100
        /*01ca*/ 	.byte	0x08
	.zero		1


	//   ....[16]....
        /*01cc*/ 	.word	0x00000370
        /*01d0*/ 	.word	0x000000ff
        /*01d4*/ 	.word	0x00000040
        /*01d8*/ 	.short	0x0100
        /*01da*/ 	.byte	0x08
	.zero		1


	//   ....[17]....
        /*01dc*/ 	.word	0x00000380
        /*01e0*/ 	.word	0x000000ff
        /*01e4*/ 	.word	0x00000088
        /*01e8*/ 	.short	0x0100
        /*01ea*/ 	.byte	0x08
	.zero		1


	//   ....[18]....
        /*01ec*/ 	.word	0x00000870
        /*01f0*/ 	.word	0x000000ff
        /*01f4*/ 	.word	0x000000c0
        /*01f8*/ 	.short	0x0100
        /*01fa*/ 	.byte	0x08
	.zero		1


	//   ....[19]....
        /*01fc*/ 	.word	0x00000910
        /*0200*/ 	.word	0x000000ff
        /*0204*/ 	.word	0x000000c8
        /*0208*/ 	.short	0x0100
        /*020a*/ 	.byte	0x08
	.zero		1


	//   ....[20]....
        /*020c*/ 	.word	0x00000940
        /*0210*/ 	.word	0x000000ff
        /*0214*/ 	.word	0x000000a0
        /*0218*/ 	.short	0x0100
        /*021a*/ 	.byte	0x09
	.zero		1


	//   ....[21]....
        /*021c*/ 	.word	0x00000950
        /*0220*/ 	.word	0x000000ff
        /*0224*/ 	.word	0x000000a8
        /*0228*/ 	.short	0x0100
        /*022a*/ 	.byte	0x09
	.zero		1


	//   ....[22]....
        /*022c*/ 	.word	0x00000960
        /*0230*/ 	.word	0x000000ff
        /*0234*/ 	.word	0x000000b0
        /*0238*/ 	.short	0x0100
        /*023a*/ 	.byte	0x09
	.zero		1


	//   ....[23]....
        /*023c*/ 	.word	0x00000970
        /*0240*/ 	.word	0x000000ff
        /*0244*/ 	.word	0x000000b8
        /*0248*/ 	.short	0x0100
        /*024a*/ 	.byte	0x09
	.zero		1


	//   ....[24]....
        /*024c*/ 	.word	0x000017a0
        /*0250*/ 	.word	0x000000ff
        /*0254*/ 	.word	0xfffffff8
        /*0258*/ 	.short	0x010a
        /*025a*/ 	.byte	0x2b
	.zero		1


	//   ....[25]....
        /*025c*/ 	.word	0x00001970
        /*0260*/ 	.word	0x00000003
        /*0264*/ 	.word	0x00000000
        /*0268*/ 	.short	0x010a
        /*026a*/ 	.byte	0x3f
	.zero		1


	//   ....[26]....
        /*026c*/ 	.word	0x000019d0
        /*0270*/ 	.word	0x00000003
        /*0274*/ 	.word	0x00000000
        /*0278*/ 	.short	0x010a
        /*027a*/ 	.byte	0x3f
	.zero		1


	//   ....[27]....
        /*027c*/ 	.word	0x00001d30
        /*0280*/ 	.word	0x000000ff
        /*0284*/ 	.word	0x00000000
        /*0288*/ 	.short	0x010a
        /*028a*/ 	.byte	0x04
	.zero		1


	//   ....[28]....
        /*028c*/ 	.word	0x00001d70
        /*0290*/ 	.word	0x000000ff
        /*0294*/ 	.word	0x00000000
        /*0298*/ 	.short	0x010a
        /*029a*/ 	.byte	0x04
	.zero		1


	//   ....[29]....
        /*029c*/ 	.word	0x00001fd0
        /*02a0*/ 	.word	0x00000005
        /*02a4*/ 	.word	0x00000000
        /*02a8*/ 	.short	0x0101
        /*02aa*/ 	.byte	0x3f
	.zero		1


	//   ....[30]....
        /*02ac*/ 	.word	0x000020e0
        /*02b0*/ 	.word	0x00000003
        /*02b4*/ 	.word	0x00000000
        /*02b8*/ 	.short	0x0101
        /*02ba*/ 	.byte	0x2e
	.zero		1


	//   ....[31]....
        /*02bc*/ 	.word	0x000021e0
        /*02c0*/ 	.word	0x00000003
        /*02c4*/ 	.word	0x00000000
        /*02c8*/ 	.short	0x0101
        /*02ca*/ 	.byte	0x3f
	.zero		1


	//   ....[32]....
        /*02cc*/ 	.word	0x00002260
        /*02d0*/ 	.word	0x000000ff
        /*02d4*/ 	.word	0x00000008
        /*02d8*/ 	.short	0x010a
        /*02da*/ 	.byte	0x2b
	.zero		1


	//   ....[33]....
        /*02dc*/ 	.word	0x000056b0
        /*02e0*/ 	.word	0x00000000
        /*02e4*/ 	.word	0x00000000
        /*02e8*/ 	.short	0x0101
        /*02ea*/ 	.byte	0x2e
	.zero		1


	//   ....[34]....
        /*02ec*/ 	.word	0x00005ff0
        /*02f0*/ 	.word	0x0000000f
        /*02f4*/ 	.word	0x00000048
        /*02f8*/ 	.short	0x010a
        /*02fa*/ 	.byte	0x3f
	.zero		1


	//   ....[35]....
        /*02fc*/ 	.word	0x000063d0
        /*0300*/ 	.word	0x00000006
        /*0304*/ 	.word	0x000000c8
        /*0308*/ 	.short	0x0101
        /*030a*/ 	.byte	0x3f
	.zero		1


	//   ....[36]....
        /*030c*/ 	.word	0x00006b00
        /*0310*/ 	.word	0x00000007
        /*0314*/ 	.word	0x00000000
        /*0318*/ 	.short	0x010a
        /*031a*/ 	.byte	0x3f
	.zero		1


	//   ....[37]....
        /*031c*/ 	.word	0x00006b80
        /*0320*/ 	.word	0x00000006
        /*0324*/ 	.word	0x00000000
        /*0328*/ 	.short	0x010a
        /*032a*/ 	.byte	0x3f
	.zero		1


	//   ....[38]....
        /*032c*/ 	.word	0x00006c10
        /*0330*/ 	.word	0x00000007
        /*0334*/ 	.word	0x00000000
        /*0338*/ 	.short	0x010a
        /*033a*/ 	.byte	0x3f
	.zero		1


	//   ....[39]....
        /*033c*/ 	.word	0x00006ca0
        /*0340*/ 	.word	0x00000006
        /*0344*/ 	.word	0x00000000
        /*0348*/ 	.short	0x010a
        /*034a*/ 	.byte	0x3f
	.zero		1


	//   ....[40]....
        /*034c*/ 	.word	0x00006d30
        /*0350*/ 	.word	0x00000007
        /*0354*/ 	.word	0x00000000
        /*0358*/ 	.short	0x010a
        /*035a*/ 	.byte	0x3f
	.zero		1


	//   ....[41]....
        /*035c*/ 	.word	0x00006dc0
        /*0360*/ 	.word	0x00000006
        /*0364*/ 	.word	0x00000000
        /*0368*/ 	.short	0x010a
        /*036a*/ 	.byte	0x3f
	.zero		1


	//   ....[42]....
        /*036c*/ 	.word	0x00006e50
        /*0370*/ 	.word	0x00000007
        /*0374*/ 	.word	0x00000000
        /*0378*/ 	.short	0x010a
        /*037a*/ 	.byte	0x3f
	.zero		1


	//   ....[43]....
        /*037c*/ 	.word	0x00006ee0
        /*0380*/ 	.word	0x00000006
        /*0384*/ 	.word	0x00000000
        /*0388*/ 	.short	0x010a
        /*038a*/ 	.byte	0x3f
	.zero		1


	//   ....[44]....
        /*038c*/ 	.word	0x00006f70
        /*0390*/ 	.word	0x00000005
        /*0394*/ 	.word	0x00000000
        /*0398*/ 	.short	0x010a
        /*039a*/ 	.byte	0x3f
	.zero		1


	//   ....[45]....
        /*039c*/ 	.word	0x00006fe0
        /*03a0*/ 	.word	0x00000003
        /*03a4*/ 	.word	0xfffffff8
        /*03a8*/ 	.short	0x010a
        /*03aa*/ 	.byte	0x3f
	.zero		1


	//   ....[46]....
        /*03ac*/ 	.word	0x00007030
        /*03b0*/ 	.word	0x00000003
        /*03b4*/ 	.word	0x00000000
        /*03b8*/ 	.short	0x010a
        /*03ba*/ 	.byte	0x3f
	.zero		1


	//   ....[47]....
        /*03bc*/ 	.word	0x00007090
        /*03c0*/ 	.word	0x00000005
        /*03c4*/ 	.word	0x00000000
        /*03c8*/ 	.short	0x010a
        /*03ca*/ 	.byte	0x3f
	.zero		1


	//   ....[48]....
        /*03cc*/ 	.word	0x000070f0
        /*03d0*/ 	.word	0x00000005
        /*03d4*/ 	.word	0x00000008
        /*03d8*/ 	.short	0x010a
        /*03da*/ 	.byte	0x3f
	.zero		1


	//   ....[49]....
        /*03dc*/ 	.word	0x000071c0
        /*03e0*/ 	.word	0x0000000f
        /*03e4*/ 	.word	0x00000048
        /*03e8*/ 	.short	0x010a
        /*03ea*/ 	.byte	0x3f
	.zero		1


	//   ....[50]....
        /*03ec*/ 	.word	0x00007290
        /*03f0*/ 	.word	0x00000007
        /*03f4*/ 	.word	0x00000000
        /*03f8*/ 	.short	0x010a
        /*03fa*/ 	.byte	0x3f
	.zero		1


	//   ....[51]....
        /*03fc*/ 	.word	0x000072e0
        /*0400*/ 	.word	0x00000006
        /*0404*/ 	.word	0x00000000
        /*0408*/ 	.short	0x010a
        /*040a*/ 	.byte	0x3f
	.zero		1


	//   ....[52]....
        /*040c*/ 	.word	0x00007330
        /*0410*/ 	.word	0x00000007
        /*0414*/ 	.word	0x00000000
        /*0418*/ 	.short	0x010a
        /*041a*/ 	.byte	0x3f
	.zero		1


	//   ....[53]....
        /*041c*/ 	.word	0x00007380
        /*0420*/ 	.word	0x00000006
        /*0424*/ 	.word	0x00000000
        /*0428*/ 	.short	0x010a
        /*042a*/ 	.byte	0x3f
	.zero		1


	//   ....[54]....
        /*042c*/ 	.word	0x000073d0
        /*0430*/ 	.word	0x00000007
        /*0434*/ 	.word	0x00000000
        /*0438*/ 	.short	0x010a
        /*043a*/ 	.byte	0x3f
	.zero		1


	//   ....[55]....
        /*043c*/ 	.word	0x00007420
        /*0440*/ 	.word	0x00000006
        /*0444*/ 	.word	0x00000000
        /*0448*/ 	.short	0x010a
        /*044a*/ 	.byte	0x3f
	.zero		1


	//   ....[56]....
        /*044c*/ 	.word	0x00007470
        /*0450*/ 	.word	0x00000007
        /*0454*/ 	.word	0x00000000
        /*0458*/ 	.short	0x010a
        /*045a*/ 	.byte	0x3f
	.zero		1


	//   ....[57]....
        /*045c*/ 	.word	0x000074c0
        /*0460*/ 	.word	0x00000006
        /*0464*/ 	.word	0x00000000
        /*0468*/ 	.short	0x010a
        /*046a*/ 	.byte	0x3f
	.zero		1


	//----- nvinfo : EIATTR_NUM_MBARRIERS
	.align		4
.L_37:
        /*046c*/ 	.byte	0x03, 0x38
        /*046e*/ 	.short	0x0018


	//----- nvinfo : EIATTR_EXIT_INSTR_OFFSETS
	.align		4
        /*0470*/ 	.byte	0x04, 0x1c
        /*0472*/ 	.short	(.L_39 - .L_38)


	//   ....[0]....
.L_38:
        /*0474*/ 	.word	0x00001440


	//   ....[1]....
        /*0478*/ 	.word	0x000014a0


	//   ....[2]....
        /*047c*/ 	.word	0x00005cd0


	//   ....[3]....
        /*0480*/ 	.word	0x00005d00


	//   ....[4]....
        /*0484*/ 	.word	0x00006fc0


	//----- nvinfo : EIATTR_MAX_THREADS
	.align		4
.L_39:
        /*0488*/ 	.byte	0x04, 0x05
        /*048a*/ 	.short	(.L_41 - .L_40)
.L_40:
        /*048c*/ 	.word	0x00000180
        /*0490*/ 	.word	0x00000001
        /*0494*/ 	.word	0x00000001


	//----- nvinfo : EIATTR_CRS_STACK_SIZE
	.align		4
.L_41:
        /*0498*/ 	.byte	0x04, 0x1e
        /*049a*/ 	.short	(.L_43 - .L_42)
.L_42:
        /*049c*/ 	.word	0x00000000


	//----- nvinfo : EIATTR_CBANK_PARAM_SIZE
	.align		4
.L_43:
        /*04a0*/ 	.byte	0x03, 0x19
        /*04a2*/ 	.short	0x0470


	//----- nvinfo : EIATTR_PARAM_CBANK
	.align		4
        /*04a4*/ 	.byte	0x04, 0x0a
        /*04a6*/ 	.short	(.L_45 - .L_44)
	.align		4
.L_44:
        /*04a8*/ 	.word	index@(.nv.constant0._ZN7cutlass13device_kernelINS_4gemm6kernel13GemmUniversalIN4cute5tupleIJiiiiEEENS1_10collective13CollectiveMmaINS1_34MainloopSm90TmaGmmaWarpSpecializedILi9ENS5_IJNS4_1CILi1EEENSA_ILi2EEESB_EEENS1_32KernelTmaWarpSpecializedPingpongEEENS5_IJNSA_ILi64EEENSA_ILi128EEESH_EEEaNS5_IJlSB_lEEEaSJ_NS4_8TiledMMAINS4_8MMA_AtomIJNS4_4SM904GMMA27MMA_64x128x32_S32S8S8_SS_TNEEEENS4_6LayoutINS5_IJSB_SB_SB_EEENS5_IJNSA_ILi0EEESS_SS_EEEEENS5_IJNS4_10UnderscoreESV_SV_EEEEENS4_23SM90_TMA_LOAD_MULTICASTENS4_14ComposedLayoutINS4_7SwizzleILi3ELi4ELi3EEENS4_18smem_ptr_flag_bitsILi8EEENSQ_INS5_IJNSA_ILi8EEESH_EEENS5_IJSH_SB_EEEEEEEvNS4_8identityENS4_13SM90_TMA_LOADES18_vS19_EENS_8epilogue10collective6detail29Sm90TmaWarpSpecializedAdapterINS1D_15DefaultEpilogueIaSJ_SJ_NS1C_6thread17LinearCombinationIaLi1EiiLNS1H_9ScaleType4KindE0ELNS_15FloatRoundStyleE2EaEENS1_15EpilogueDefaultEEEEEvvEEEEvNT_6ParamsE)
        /*04ac*/ 	.short	0x0210
        /*04ae*/ 	.short	0x0470


	//----- nvinfo : EIATTR_SW_WAR
	.align		4
.L_45:
        /*04b0*/ 	.byte	0x04, 0x36
        /*04b2*/ 	.short	(.L_47 - .L_46)
.L_46:
        /*04b4*/ 	.word	0x00000008
.L_47:


//--------------------- .nv.callgraph             --------------------------
	.section	.nv.callgraph,"",@"SHT_CUDA_CALLGRAPH"
	.align	4
	.sectionentsize	8
	.align		4
        /*0000*/ 	.word	0x00000000
	.align		4
        /*0004*/ 	.word	0xffffffff
	.align		4
        /*0008*/ 	.word	index@(_ZN7cutlass13device_kernelINS_4gemm6kernel13GemmUniversalIN4cute5tupleIJiiiiEEENS1_10collective13CollectiveMmaINS1_34MainloopSm90TmaGmmaWarpSpecializedILi9ENS5_IJNS4_1CILi1EEENSA_ILi2EEESB_EEENS1_32KernelTmaWarpSpecializedPingpongEEENS5_IJNSA_ILi64EEENSA_ILi128EEESH_EEEaNS5_IJlSB_lEEEaSJ_NS4_8TiledMMAINS4_8MMA_AtomIJNS4_4SM904GMMA27MMA_64x128x32_S32S8S8_SS_TNEEEENS4_6LayoutINS5_IJSB_SB_SB_EEENS5_IJNSA_ILi0EEESS_SS_EEEEENS5_IJNS4_10UnderscoreESV_SV_EEEEENS4_23SM90_TMA_LOAD_MULTICASTENS4_14ComposedLayoutINS4_7SwizzleILi3ELi4ELi3EEENS4_18smem_ptr_flag_bitsILi8EEENSQ_INS5_IJNSA_ILi8EEESH_EEENS5_IJSH_SB_EEEEEEEvNS4_8identityENS4_13SM90_TMA_LOADES18_vS19_EENS_8epilogue10collective6detail29Sm90TmaWarpSpecializedAdapterINS1D_15DefaultEpilogueIaSJ_SJ_NS1C_6thread17LinearCombinationIaLi1EiiLNS1H_9ScaleType4KindE0ELNS_15FloatRoundStyleE2EaEENS1_15EpilogueDefaultEEEEEvvEEEEvNT_6ParamsE)
	.align		4
        /*000c*/ 	.word	index@(__assertfail)
	.align		4
        /*0010*/ 	.word	0x00000000
	.align		4
        /*0014*/ 	.word	0xfffffffe
	.align		4
        /*0018*/ 	.word	0x00000000
	.align		4
        /*001c*/ 	.word	0xfffffffd
	.align		4
        /*0020*/ 	.word	0x00000000
	.align		4
        /*0024*/ 	.word	0xfffffffc


//--------------------- .nv.constant4             --------------------------
	.section	.nv.constant4,"a",@progbits
	.align	8
	.align		8
.nv.constant4:
        /*0000*/ 	.dword	__assertfail
	.align		8
        /*0008*/ 	.dword	__unnamed_1
	.align		8
        /*0010*/ 	.dword	_ZN39_INTERNAL_68c840f6_4_k_cu_7b3d9148_42944cuda3std3__45__cpo5beginE
	.align		8
        /*0018*/ 	.dword	_ZN39_INTERNAL_68c840f6_4_k_cu_7b3d9148_42944cuda3std3__45__cpo3endE
	.align		8
        /*0020*/ 	.dword	_ZN39_INTERNAL_68c840f6_4_k_cu_7b3d9148_42944cuda3std3__45__cpo6cbeginE
	.align		8
        /*0028*/ 	.dword	_ZN39_INTERNAL_68c840f6_4_k_cu_7b3d9148_42944cuda3std3__45__cpo4cendE
	.align		8
        /*0030*/ 	.dword	_ZN39_INTERNAL_68c840f6_4_k_cu_7b3d9148_42944cuda3std3__441_GLOBAL__N__68c840f6_4_k_cu_7b3d9148_42946ignoreE
	.align		8
        /*0038*/ 	.dword	_ZN39_INTERNAL_68c840f6_4_k_cu_7b3d9148_42944cuda3std3__419piecewise_constructE
	.align		8
        /*0040*/ 	.dword	_ZN39_INTERNAL_68c840f6_4_k_cu_7b3d9148_42944cuda3std3__48in_placeE
	.align		8
        /*0048*/ 	.dword	_ZN39_INTERNAL_68c840f6_4_k_cu_7b3d9148_42944cuda3std6ranges3__45__cpo4swapE
	.align		8
        /*0050*/ 	.dword	_ZN39_INTERNAL_68c840f6_4_k_cu_7b3d9148_42944cuda3std6ranges3__45__cpo9iter_moveE
	.align		8
        /*0058*/ 	.dword	_ZN39_INTERNAL_68c840f6_4_k_cu_7b3d9148_42944cute7productE
	.align		8
        /*0060*/ 	.dword	_ZN39_INTERNAL_68c840f6_4_k_cu_7b3d9148_42944cute1_E
	.align		8
        /*0068*/ 	.dword	$str$22
	.align		8
        /*0070*/ 	.dword	$str$23


//--------------------- .text._ZN7cutlass13device_kernelINS_4gemm6kernel13GemmUniversalIN4cute5tupleIJiiiiEEENS1_10collective13CollectiveMmaINS1_34MainloopSm90TmaGmmaWarpSpecializedILi9ENS5_IJNS4_1CILi1EEENSA_ILi2EEESB_EEENS1_32KernelTmaWarpSpecializedPingpongEEENS5_IJNSA_ILi64EEENSA_ILi128EEESH_EEEaNS5_IJlSB_lEEEaSJ_NS4_8TiledMMAINS4_8MMA_AtomIJNS4_4SM904GMMA27MMA_64x128x32_S32S8S8_SS_TNEEEENS4_6LayoutINS5_IJSB_SB_SB_EEENS5_IJNSA_ILi0EEESS_SS_EEEEENS5_IJNS4_10UnderscoreESV_SV_EEEEENS4_23SM90_TMA_LOAD_MULTICASTENS4_14ComposedLayoutINS4_7SwizzleILi3ELi4ELi3EEENS4_18smem_ptr_flag_bitsILi8EEENSQ_INS5_IJNSA_ILi8EEESH_EEENS5_IJSH_SB_EEEEEEEvNS4_8identityENS4_13SM90_TMA_LOADES18_vS19_EENS_8epilogue10collective6detail29Sm90TmaWarpSpecializedAdapterINS1D_15DefaultEpilogueIaSJ_SJ_NS1C_6thread17LinearCombinationIaLi1EiiLNS1H_9ScaleType4KindE0ELNS_15FloatRoundStyleE2EaEENS1_15EpilogueDefaultEEEEEvvEEEEvNT_6ParamsE --------------------------
	.section	.text._ZN7cutlass13device_kernelINS_4gemm6kernel13GemmUniversalIN4cute5tupleIJiiiiEEENS1_10collective13CollectiveMmaINS1_34MainloopSm90TmaGmmaWarpSpecializedILi9ENS5_IJNS4_1CILi1EEENSA_ILi2EEESB_EEENS1_32KernelTmaWarpSpecializedPingpongEEENS5_IJNSA_ILi64EEENSA_ILi128EEESH_EEEaNS5_IJlSB_lEEEaSJ_NS4_8TiledMMAINS4_8MMA_AtomIJNS4_4SM904GMMA27MMA_64x128x32_S32S8S8_SS_TNEEEENS4_6LayoutINS5_IJSB_SB_SB_EEENS5_IJNSA_ILi0EEESS_SS_EEEEENS5_IJNS4_10UnderscoreESV_SV_EEEEENS4_23SM90_TMA_LOAD_MULTICASTENS4_14ComposedLayoutINS4_7SwizzleILi3ELi4ELi3EEENS4_18smem_ptr_flag_bitsILi8EEENSQ_INS5_IJNSA_ILi8EEESH_EEENS5_IJSH_SB_EEEEEEEvNS4_8identityENS4_13SM90_TMA_LOADES18_vS19_EENS_8epilogue10collective6detail29Sm90TmaWarpSpecializedAdapterINS1D_15DefaultEpilogueIaSJ_SJ_NS1C_6thread17LinearCombinationIaLi1EiiLNS1H_9ScaleType4KindE0ELNS_15FloatRoundStyleE2EaEENS1_15EpilogueDefaultEEEEEvvEEEEvNT_6ParamsE,"ax",@progbits
	.align	128
.text._ZN7cutlass13device_kernelINS_4gemm6kernel13GemmUniversalIN4cute5tupleIJiiiiEEENS1_10collective13CollectiveMmaINS1_34MainloopSm90TmaGmmaWarpSpecializedILi9ENS5_IJNS4_1CILi1EEENSA_ILi2EEESB_EEENS1_32KernelTmaWarpSpecializedPingpongEEENS5_IJNSA_ILi64EEENSA_ILi128EEESH_EEEaNS5_IJlSB_lEEEaSJ_NS4_8TiledMMAINS4_8MMA_AtomIJNS4_4SM904GMMA27MMA_64x128x32_S32S8S8_SS_TNEEEENS4_6LayoutINS5_IJSB_SB_SB_EEENS5_IJNSA_ILi0EEESS_SS_EEEEENS5_IJNS4_10UnderscoreESV_SV_EEEEENS4_23SM90_TMA_LOAD_MULTICASTENS4_14ComposedLayoutINS4_7SwizzleILi3ELi4ELi3EEENS4_18smem_ptr_flag_bitsILi8EEENSQ_INS5_IJNSA_ILi8EEESH_EEENS5_IJSH_SB_EEEEEEEvNS4_8identityENS4_13SM90_TMA_LOADES18_vS19_EENS_8epilogue10collective6detail29Sm90TmaWarpSpecializedAdapterINS1D_15DefaultEpilogueIaSJ_SJ_NS1C_6thread17LinearCombinationIaLi1EiiLNS1H_9ScaleType4KindE0ELNS_15FloatRoundStyleE2EaEENS1_15EpilogueDefaultEEEEEvvEEEEvNT_6ParamsE:
        .type           _ZN7cutlass13device_kernelINS_4gemm6kernel13GemmUniversalIN4cute5tupleIJiiiiEEENS1_10collective13CollectiveMmaINS1_34MainloopSm90TmaGmmaWarpSpecializedILi9ENS5_IJNS4_1CILi1EEENSA_ILi2EEESB_EEENS1_32KernelTmaWarpSpecializedPingpongEEENS5_IJNSA_ILi64EEENSA_ILi128EEESH_EEEaNS5_IJlSB_lEEEaSJ_NS4_8TiledMMAINS4_8MMA_AtomIJNS4_4SM904GMMA27MMA_64x128x32_S32S8S8_SS_TNEEEENS4_6LayoutINS5_IJSB_SB_SB_EEENS5_IJNSA_ILi0EEESS_SS_EEEEENS5_IJNS4_10UnderscoreESV_SV_EEEEENS4_23SM90_TMA_LOAD_MULTICASTENS4_14ComposedLayoutINS4_7SwizzleILi3ELi4ELi3EEENS4_18smem_ptr_flag_bitsILi8EEENSQ_INS5_IJNSA_ILi8EEESH_EEENS5_IJSH_SB_EEEEEEEvNS4_8identityENS4_13SM90_TMA_LOADES18_vS19_EENS_8epilogue10collective6detail29Sm90TmaWarpSpecializedAdapterINS1D_15DefaultEpilogueIaSJ_SJ_NS1C_6thread17LinearCombinationIaLi1EiiLNS1H_9ScaleType4KindE0ELNS_15FloatRoundStyleE2EaEENS1_15EpilogueDefaultEEEEEvvEEEEvNT_6ParamsE,@function
        .size           _ZN7cutlass13device_kernelINS_4gemm6kernel13GemmUniversalIN4cute5tupleIJiiiiEEENS1_10collective13CollectiveMmaINS1_34MainloopSm90TmaGmmaWarpSpecializedILi9ENS5_IJNS4_1CILi1EEENSA_ILi2EEESB_EEENS1_32KernelTmaWarpSpecializedPingpongEEENS5_IJNSA_ILi64EEENSA_ILi128EEESH_EEEaNS5_IJlSB_lEEEaSJ_NS4_8TiledMMAINS4_8MMA_AtomIJNS4_4SM904GMMA27MMA_64x128x32_S32S8S8_SS_TNEEEENS4_6LayoutINS5_IJSB_SB_SB_EEENS5_IJNSA_ILi0EEESS_SS_EEEEENS5_IJNS4_10UnderscoreESV_SV_EEEEENS4_23SM90_TMA_LOAD_MULTICASTENS4_14ComposedLayoutINS4_7SwizzleILi3ELi4ELi3EEENS4_18smem_ptr_flag_bitsILi8EEENSQ_INS5_IJNSA_ILi8EEESH_EEENS5_IJSH_SB_EEEEEEEvNS4_8identityENS4_13SM90_TMA_LOADES18_vS19_EENS_8epilogue10collective6detail29Sm90TmaWarpSpecializedAdapterINS1D_15DefaultEpilogueIaSJ_SJ_NS1C_6thread17LinearCombinationIaLi1EiiLNS1H_9ScaleType4KindE0ELNS_15FloatRoundStyleE2EaEENS1_15EpilogueDefaultEEEEEvvEEEEvNT_6ParamsE,(.L_x_216 - _ZN7cutlass13device_kernelINS_4gemm6kernel13GemmUniversalIN4cute5tupleIJiiiiEEENS1_10collective13CollectiveMmaINS1_34MainloopSm90TmaGmmaWarpSpecializedILi9ENS5_IJNS4_1CILi1EEENSA_ILi2EEESB_EEENS1_32KernelTmaWarpSpecializedPingpongEEENS5_IJNSA_ILi64EEENSA_ILi128EEESH_EEEaNS5_IJlSB_lEEEaSJ_NS4_8TiledMMAINS4_8MMA_AtomIJNS4_4SM904GMMA27MMA_64x128x32_S32S8S8_SS_TNEEEENS4_6LayoutINS5_IJSB_SB_SB_EEENS5_IJNSA_ILi0EEESS_SS_EEEEENS5_IJNS4_10UnderscoreESV_SV_EEEEENS4_23SM90_TMA_LOAD_MULTICASTENS4_14ComposedLayoutINS4_7SwizzleILi3ELi4ELi3EEENS4_18smem_ptr_flag_bitsILi8EEENSQ_INS5_IJNSA_ILi8EEESH_EEENS5_IJSH_SB_EEEEEEEvNS4_8identityENS4_13SM90_TMA_LOADES18_vS19_EENS_8epilogue10collective6detail29Sm90TmaWarpSpecializedAdapterINS1D_15DefaultEpilogueIaSJ_SJ_NS1C_6thread17LinearCombinationIaLi1EiiLNS1H_9ScaleType4KindE0ELNS_15FloatRoundStyleE2EaEENS1_15EpilogueDefaultEEEEEvvEEEEvNT_6ParamsE)
        .other          _ZN7cutlass13device_kernelINS_4gemm6kernel13GemmUniversalIN4cute5tupleIJiiiiEEENS1_10collective13CollectiveMmaINS1_34MainloopSm90TmaGmmaWarpSpecializedILi9ENS5_IJNS4_1CILi1EEENSA_ILi2EEESB_EEENS1_32KernelTmaWarpSpecializedPingpongEEENS5_IJNSA_ILi64EEENSA_ILi128EEESH_EEEaNS5_IJlSB_lEEEaSJ_NS4_8TiledMMAINS4_8MMA_AtomIJNS4_4SM904GMMA27MMA_64x128x32_S32S8S8_SS_TNEEEENS4_6LayoutINS5_IJSB_SB_SB_EEENS5_IJNSA_ILi0EEESS_SS_EEEEENS5_IJNS4_10UnderscoreESV_SV_EEEEENS4_23SM90_TMA_LOAD_MULTICASTENS4_14ComposedLayoutINS4_7SwizzleILi3ELi4ELi3EEENS4_18smem_ptr_flag_bitsILi8EEENSQ_INS5_IJNSA_ILi8EEESH_EEENS5_IJSH_SB_EEEEEEEvNS4_8identityENS4_13SM90_TMA_LOADES18_vS19_EENS_8epilogue10collective6detail29Sm90TmaWarpSpecializedAdapterINS1D_15DefaultEpilogueIaSJ_SJ_NS1C_6thread17LinearCombinationIaLi1EiiLNS1H_9ScaleType4KindE0ELNS_15FloatRoundStyleE2EaEENS1_15EpilogueDefaultEEEEEvvEEEEvNT_6ParamsE,@"STO_CUDA_ENTRY STV_DEFAULT"
_ZN7cutlass13device_kernelINS_4gemm6kernel13GemmUniversalIN4cute5tupleIJiiiiEEENS1_10collective13CollectiveMmaINS1_34MainloopSm90TmaGmmaWarpSpecializedILi9ENS5_IJNS4_1CILi1EEENSA_ILi2EEESB_EEENS1_32KernelTmaWarpSpecializedPingpongEEENS5_IJNSA_ILi64EEENSA_ILi128EEESH_EEEaNS5_IJlSB_lEEEaSJ_NS4_8TiledMMAINS4_8MMA_AtomIJNS4_4SM904GMMA27MMA_64x128x32_S32S8S8_SS_TNEEEENS4_6LayoutINS5_IJSB_SB_SB_EEENS5_IJNSA_ILi0EEESS_SS_EEEEENS5_IJNS4_10UnderscoreESV_SV_EEEEENS4_23SM90_TMA_LOAD_MULTICASTENS4_14ComposedLayoutINS4_7SwizzleILi3ELi4ELi3EEENS4_18smem_ptr_flag_bitsILi8EEENSQ_INS5_IJNSA_ILi8EEESH_EEENS5_IJSH_SB_EEEEEEEvNS4_8identityENS4_13SM90_TMA_LOADES18_vS19_EENS_8epilogue10collective6detail29Sm90TmaWarpSpecializedAdapterINS1D_15DefaultEpilogueIaSJ_SJ_NS1C_6thread17LinearCombinationIaLi1EiiLNS1H_9ScaleType4KindE0ELNS_15FloatRoundStyleE2EaEENS1_15EpilogueDefaultEEEEEvvEEEEvNT_6ParamsE:
[----:B------:R-:W0:Y:S02]  /*0000*/  LDC R1, c[0x0][0x28] ;  /* 0x00000a00ff017b82 */ /* 0x000e240000000800 */
[----:B0-----:R-:W-:Y:S01]  /*0010*/  VIADD R1, R1, 0xfffffff8 ;  /* 0xfffffff801017836 */ /* 0x001fe20000000000 */
[----:B------:R-:W0:Y:S01]  /*0020*/  S2R R5, SR_TID.X ;  /* 0x0000000000057919 */ /* 0x000e220000002100 */
[----:B------:R-:W-:Y:S01]  /*0030*/  ELECT P0, URZ, PT ;  /* 0x00000000003f782f */ /* 0x000fe20003800000 */
[----:B------:R-:W-:Y:S01]  /*0040*/  BSSY B0, `(.L_x_0) ;  /* 0x000000f000007945 */ /* 0x000fe20003800000 */
[--C-:B0-----:R-:W-:Y:S02]  /*0050*/  SHF.R.U32.HI R0, RZ, 0x5, R5.reuse ;  /* 0x00000005ff007819 */ /* 0x101fe40000011605 */
[----:B------:R-:W-:-:S03]  /*0060*/  SHF.R.U32.HI R7, RZ, 0x7, R5 ;  /* 0x00000007ff077819 */ /* 0x000fc60000011605 */
[----:B------:R-:W0:Y:S04]  /*0070*/  SHFL.IDX PT, R2, R0, RZ, 0x1f ;  /* 0x00001fff00027589 */ /* 0x000e2800000e0000 */
[----:B------:R1:W2:Y:S01]  /*0080*/  SHFL.IDX PT, R10, R7, RZ, 0x1f ;  /* 0x00001fff070a7589 */ /* 0x0002a200000e0000 */
[----:B0-----:R-:W-:-:S13]  /*0090*/  ISETP.NE.OR P0, PT, R2, RZ, !P0 ;  /* 0x000000ff0200720c */ /* 0x001fda0004705670 */
[----:B-12---:R-:W-:Y:S05]  /*00a0*/  @P0 BRA `(.L_x_1) ;  /* 0x0000000000200947 */ /* 0x006fea0003800000 */
[----:B------:R-:W-:Y:S02]  /*00b0*/  ULDC.64 UR4, c[0x0][0x198] ;  /* 0x0000660000047ab9 */ /* 0x000fe40000000a00 */
[----:B------:R-:W-:Y:S02]  /*00c0*/  UIADD3 UR6, UP0, UR4, 0xf0, URZ ;  /* 0x000000f004067890 */ /* 0x000fe4000ff1e03f */
[----:B------:R-:W-:Y:S02]  /*00d0*/  UIADD3 UR4, UP1, UR4, 0x1f0, URZ ;  /* 0x000001f004047890 */ /* 0x000fe4000ff3e03f */
[----:B------:R-:W-:Y:S02]  /*00e0*/  UIADD3.X UR7, URZ, UR5, URZ, UP0, !UPT ;  /* 0x000000053f077290 */ /* 0x000fe400087fe43f */
[----:B------:R-:W-:-:S07]  /*00f0*/  UIADD3.X UR5, URZ, UR5, URZ, UP1, !UPT ;  /* 0x000000053f057290 */ /* 0x000fce0008ffe43f */
[----:B------:R0:W-:Y:S02]  /*0100*/  UTMACCTL.PF [UR6] ;  /* 0x00000000060079b9 */ /* 0x0001e40008040000 */
[----:B------:R0:W-:Y:S02]  /*0110*/  UTMACCTL.PF [UR4] ;  /* 0x00000000040079b9 */ /* 0x0001e40008040000 */
[----:B0-----:R-:W-:Y:S01]  /*0120*/  NOP ;  /* 0x0000000000007918 */ /* 0x001fe20000000000 */
.L_x_1:
[----:B------:R-:W-:Y:S05]  /*0130*/  BSYNC B0 ;  /* 0x0000000000007941 */ /* 0x000fea0003800000 */
.L_x_0:
[----:B------:R-:W0:Y:S01]  /*0140*/  SHFL.IDX PT, R8, R0, RZ, 0x1f ;  /* 0x00001fff00087589 */ /* 0x000e2200000e0000 */
[----:B------:R-:W-:Y:S02]  /*0150*/  SHF.R.S32.HI R4, RZ, 0x1f, R5 ;  /* 0x0000001fff047819 */ /* 0x000fe40000011405 */
[----:B0-----:R-:W-:-:S13]  /*0160*/  ISETP.NE.AND P0, PT, R8, RZ, PT ;  /* 0x000000ff0800720c */ /* 0x001fda0003f05270 */
[----:B------:R-:W-:Y:S05]  /*0170*/  @P0 BRA `(.L_x_2) ;  /* 0x00000000008c0947 */ /* 0x000fea0003800000 */
[----:B------:R-:W-:Y:S01]  /*0180*/  ELECT P0, URZ, PT ;  /* 0x00000000003f782f */ /* 0x000fe20003800000 */
[----:B------:R-:W-:-:S12]  /*0190*/  BSSY B0, `(.L_x_2) ;  /* 0x0000021000007945 */ /* 0x000fd80003800000 */
[----:B------:R-:W-:Y:S05]  /*01a0*/  @!P0 BRA `(.L_x_3) ;  /* 0x00000000007c8947 */ /* 0x000fea0003800000 */
[----:B------:R-:W0:Y:S01]  /*01b0*/  S2UR UR8, SR_CgaCtaId ;  /* 0x00000000000879c3 */ /* 0x000e220000008800 */
[----:B------:R-:W-:Y:S01]  /*01c0*/  UMOV UR4, 0x400 ;  /* 0x0000040000047882 */ /* 0x000fe20000000000 */
[----:B------:R-:W-:Y:S01]  /*01d0*/  UMOV UR5, 0x1 ;  /* 0x0000000100057882 */ /* 0x000fe20000000000 */
[----:B------:R-:W-:Y:S02]  /*01e0*/  UMOV UR6, 0x2 ;  /* 0x0000000200067882 */ /* 0x000fe40000000000 */
[----:B------:R-:W-:-:S04]  /*01f0*/  UIADD3 UR6, -UR6, 0x100000, URZ ;  /* 0x0010000006067890 */ /* 0x000fc8000fffe13f */
[----:B------:R-:W-:Y:S02]  /*0200*/  USHF.L.U32 UR7, UR6, 0xb, URZ ;  /* 0x0000000b06077899 */ /* 0x000fe4000800063f */
[----:B------:R-:W-:Y:S02]  /*0210*/  USHF.L.U32 UR6, UR6, 0x1, URZ ;  /* 0x0000000106067899 */ /* 0x000fe4000800063f */
[----:B0-----:R-:W-:Y:S02]  /*0220*/  ULEA UR8, UR8, UR4, 0x18 ;  /* 0x0000000408087291 */ /* 0x001fe4000f8ec03f */
[----:B------:R-:W-:-:S04]  /*0230*/  UIADD3 UR4, -UR5, 0x100000, URZ ;  /* 0x0010000005047890 */ /* 0x000fc8000fffe13f */
[----:B------:R-:W-:Y:S02]  /*0240*/  USHF.L.U32 UR5, UR4, 0xb, URZ ;  /* 0x0000000b04057899 */ /* 0x000fe4000800063f */
[----:B------:R-:W-:Y:S01]  /*0250*/  USHF.L.U32 UR4, UR4, 0x1, URZ ;  /* 0x0000000104047899 */ /* 0x000fe2000800063f */
[----:B------:R-:W0:Y:S11]  /*0260*/  FENCE.VIEW.ASYNC.S ;  /* 0x00000000000073c6 */ /* 0x000e360000000000 */
[----:B0-----:R0:W1:Y:S01]  /*0270*/  SYNCS.EXCH.64 URZ, [UR8], UR4 ;  /* 0x00000004083f75b2 */ /* 0x0010620008000100 */
[----:B------:R0:W2:Y:S01]  /*0280*/  SYNCS.EXCH.64 URZ, [UR8+0x48], UR6 ;  /* 0x00004806083f75b2 */ /* 0x0000a20008000100 */
[----:B------:R0:W3:Y:S01]  /*0290*/  SYNCS.EXCH.64 URZ, [UR8+0x8], UR4 ;  /* 0x00000804083f75b2 */ /* 0x0000e20008000100 */
[----:B------:R0:W4:Y:S01]  /*02a0*/  SYNCS.EXCH.64 URZ, [UR8+0x50], UR6 ;  /* 0x00005006083f75b2 */ /* 0x0001220008000100 */
[----:B------:R0:W0:Y:S01]  /*02b0*/  SYNCS.EXCH.64 URZ, [UR8+0x10], UR4 ;  /* 0x00001004083f75b2 */ /* 0x0000220008000100 */
        /* <DEDUP_REMOVED lines=13> */
[----:B------:R-:W-:Y:S01]  /*0390*/  NOP ;  /* 0x0000000000007918 */ /* 0x000fe20000000000 */
.L_x_3:
[----:B0-----:R-:W-:Y:S05]  /*03a0*/  BSYNC B0 ;  /* 0x0000000000007941 */ /* 0x001fea0003800000 */
.L_x_2:
[----:B------:R-:W-:Y:S01]  /*03b0*/  LEA.HI R4, R4, R5, RZ, 0x7 ;  /* 0x0000000504047211 */ /* 0x000fe200078f38ff */
[----:B------:R-:W0:Y:S01]  /*03c0*/  SHFL.IDX PT, R14, R0, RZ, 0x1f ;  /* 0x00001fff000e7589 */ /* 0x000e2200000e0000 */
[----:B------:R-:W5:Y:S01]  /*03d0*/  S2UR UR12, SR_CTAID.X ;  /* 0x00000000000c79c3 */ /* 0x000f620000002500 */
[----:B------:R-:W-:Y:S02]  /*03e0*/  ELECT P0, URZ, PT ;  /* 0x00000000003f782f */ /* 0x000fe40003800000 */
[----:B------:R-:W-:Y:S01]  /*03f0*/  LOP3.LUT R4, R4, 0xffffff80, RZ, 0xc0, !PT ;  /* 0xffffff8004047812 */ /* 0x000fe200078ec0ff */
[----:B------:R-:W1:Y:S01]  /*0400*/  SHFL.IDX PT, R13, R0, RZ, 0x1f ;  /* 0x00001fff000d7589 */ /* 0x000e6200000e0000 */
[----:B------:R-:W-:Y:S01]  /*0410*/  ELECT P1, URZ, PT ;  /* 0x00000000003f782f */ /* 0x000fe20003820000 */
[----:B------:R-:W-:Y:S01]  /*0420*/  NOP ;  /* 0x0000000000007918 */ /* 0x000fe20000000000 */
[----:B------:R-:W-:Y:S01]  /*0430*/  ULDC UR4, c[0x0][0x150] ;  /* 0x0000540000047ab9 */ /* 0x000fe20000000800 */
[----:B------:R-:W-:Y:S01]  /*0440*/  IMAD.IADD R4, R5, 0x1, -R4 ;  /* 0x0000000105047824 */ /* 0x000fe200078e0a04 */
[----:B------:R-:W2:Y:S01]  /*0450*/  S2R R6, SR_CTAID.Y ;  /* 0x0000000000067919 */ /* 0x000ea20000002600 */
[----:B------:R-:W3:Y:S01]  /*0460*/  LDC R21, c[0x0][0x148] ;  /* 0x00005200ff157b82 */ /* 0x000ee20000000800 */
[----:B------:R-:W-:Y:S01]  /*0470*/  UMOV UR11, 0x80 ;  /* 0x00000080000b7882 */ /* 0x000fe20000000000 */
[----:B------:R-:W-:Y:S01]  /*0480*/  NOP ;  /* 0x0000000000007918 */ /* 0x000fe20000000000 */
[----:B------:R-:W-:Y:S01]  /*0490*/  SHF.R.S32.HI R3, RZ, 0x1f, R4 ;  /* 0x0000001fff037819 */ /* 0x000fe20000011404 */
[----:B------:R-:W4:Y:S01]  /*04a0*/  SHFL.IDX PT, R15, R7, RZ, 0x1f ;  /* 0x00001fff070f7589 */ /* 0x000f2200000e0000 */
[C---:B------:R-:W-:Y:S01]  /*04b0*/  VIADD R33, R10.reuse, 0xffffffff ;  /* 0xffffffff0a217836 */ /* 0x040fe20000000000 */
[----:B------:R-:W-:-:S02]  /*04c0*/  ISETP.NE.AND P2, PT, R10, RZ, PT ;  /* 0x000000ff0a00720c */ /* 0x000fc40003f45270 */
[----:B------:R-:W-:Y:S02]  /*04d0*/  LEA.HI R9, R3, R4, RZ, 0x3 ;  /* 0x0000000403097211 */ /* 0x000fe400078f18ff */
[----:B------:R-:W-:Y:S02]  /*04e0*/  ISETP.GE.U32.AND P5, PT, R33, 0x2, PT ;  /* 0x000000022100780c */ /* 0x000fe40003fa6070 */
[--C-:B------:R-:W-:Y:S02]  /*04f0*/  SHF.R.S32.HI R11, RZ, 0x3, R9.reuse ;  /* 0x00000003ff0b7819 */ /* 0x100fe40000011409 */
[----:B------:R-:W-:Y:S02]  /*0500*/  SHF.R.S32.HI R12, RZ, 0x1f, R9 ;  /* 0x0000001fff0c7819 */ /* 0x000fe40000011409 */
[----:B0-----:R-:W-:Y:S02]  /*0510*/  ISETP.NE.OR P0, PT, R14, RZ, !P0 ;  /* 0x000000ff0e00720c */ /* 0x001fe40004705670 */
[----:B------:R-:W-:Y:S01]  /*0520*/  LEA.HI R12, R12, R11, RZ, 0x2 ;  /* 0x0000000b0c0c7211 */ /* 0x000fe200078f10ff */
[----:B------:R-:W0:Y:S01]  /*0530*/  LDC R14, c[0x0][0x140] ;  /* 0x00005000ff0e7b82 */ /* 0x000e220000000800 */
[----:B-1----:R-:W-:-:S02]  /*0540*/  ISETP.NE.OR P1, PT, R13, RZ, !P1 ;  /* 0x000000ff0d00720c */ /* 0x002fc40004f25670 */
[----:B------:R-:W-:Y:S02]  /*0550*/  LOP3.LUT R12, R12, 0xfffffffc, RZ, 0xc0, !PT ;  /* 0xfffffffc0c0c7812 */ /* 0x000fe400078ec0ff */
[----:B-----5:R-:W-:Y:S02]  /*0560*/  I2FP.F32.U32 R0, UR12 ;  /* 0x0000000c00007c45 */ /* 0x020fe40008201000 */
[----:B------:R-:W-:Y:S01]  /*0570*/  SHF.R.S32.HI R9, RZ, 0x1f, R2 ;  /* 0x0000001fff097819 */ /* 0x000fe20000011402 */
[----:B------:R-:W-:Y:S01]  /*0580*/  IMAD.IADD R12, R11, 0x1, -R12 ;  /* 0x000000010b0c7824 */ /* 0x000fe200078e0a0c */
[----:B------:R-:W-:Y:S01]  /*0590*/  SHF.R.S32.HI R11, RZ, 0x1f, R8 ;  /* 0x0000001fff0b7819 */ /* 0x000fe20000011408 */
[----:B------:R-:W-:Y:S01]  /*05a0*/  VOTEU.ALL UP0, P0 ;  /* 0x00000000003f7886 */ /* 0x000fe20000000000 */
[----:B------:R-:W-:Y:S01]  /*05b0*/  FMUL R0, R0, UR4 ;  /* 0x0000000400007c20 */ /* 0x000fe20008400000 */
[----:B------:R-:W-:Y:S01]  /*05c0*/  ULDC UR4, c[0x0][0x154] ;  /* 0x0000550000047ab9 */ /* 0x000fe20000000800 */
[----:B------:R-:W-:Y:S01]  /*05d0*/  LEA.HI R11, R11, R8, RZ, 0x2 ;  /* 0x000000080b0b7211 */ /* 0x000fe200078f10ff */
[----:B------:R-:W-:Y:S01]  /*05e0*/  VOTEU.ALL UP1, P1 ;  /* 0x00000000003f7886 */ /* 0x000fe20000820000 */
[----:B------:R-:W1:Y:S01]  /*05f0*/  @!UP0 S2UR UR7, SR_CgaCtaId ;  /* 0x00000000000789c3 */ /* 0x000e620000008800 */
[----:B------:R-:W-:Y:S01]  /*0600*/  LEA.HI R9, R9, R2, RZ, 0x2 ;  /* 0x0000000209097211 */ /* 0x000fe200078f10ff */
[----:B------:R-:W5:Y:S01]  /*0610*/  F2I.U32.TRUNC.NTZ R0, R0 ;  /* 0x0000000000007305 */ /* 0x000f62000020f000 */
[----:B------:R-:W-:Y:S01]  /*0620*/  LOP3.LUT R11, R11, 0x3ffffffc, RZ, 0xc0, !PT ;  /* 0x3ffffffc0b0b7812 */ /* 0x000fe200078ec0ff */
[----:B------:R-:W-:Y:S01]  /*0630*/  @!UP0 UMOV UR6, 0x400 ;  /* 0x0000040000068882 */ /* 0x000fe20000000000 */
[----:B------:R-:W-:Y:S01]  /*0640*/  LOP3.LUT R9, R9, 0xfffffffc, RZ, 0xc0, !PT ;  /* 0xfffffffc09097812 */ /* 0x000fe200078ec0ff */
[----:B------:R-:W-:Y:S01]  /*0650*/  @!UP1 UMOV UR9, 0x400 ;  /* 0x0000040000099882 */ /* 0x000fe20000000000 */
[----:B------:R-:W-:Y:S01]  /*0660*/  VOTEU.ALL UP2, P1 ;  /* 0x00000000003f7886 */ /* 0x000fe20000840000 */
[----:B------:R-:W-:Y:S01]  /*0670*/  IMAD.IADD R11, R8, 0x1, -R11 ;  /* 0x00000001080b7824 */ /* 0x000fe200078e0a0b */
[----:B--2---:R-:W-:Y:S01]  /*0680*/  I2FP.F32.U32 R8, R6 ;  /* 0x0000000600087245 */ /* 0x004fe20000201000 */
[----:B------:R-:W2:Y:S01]  /*0690*/  @!UP1 S2UR UR10, SR_CgaCtaId ;  /* 0x00000000000a99c3 */ /* 0x000ea20000008800 */
[----:B0-----:R-:W-:Y:S01]  /*06a0*/  ISETP.EQ.U32.AND P3, PT, R14, 0x1, PT ;  /* 0x000000010e00780c */ /* 0x001fe20003f62070 */
[----:B------:R-:W-:Y:S01]  /*06b0*/  IMAD R11, R11, 0x4, R12 ;  /* 0x000000040b0b7824 */ /* 0x000fe200078e020c */
[----:B------:R-:W-:Y:S01]  /*06c0*/  VOTEU.ALL UP3, P1 ;  /* 0x00000000003f7886 */ /* 0x000fe20000860000 */
[----:B------:R-:W-:Y:S01]  /*06d0*/  FMUL R8, R8, UR4 ;  /* 0x0000000408087c20 */ /* 0x000fe20008400000 */
[----:B------:R-:W-:Y:S01]  /*06e0*/  UMOV UR4, 0x20 ;  /* 0x0000002000047882 */ /* 0x000fe20000000000 */
[----:B------:R-:W-:Y:S01]  /*06f0*/  IMAD.IADD R14, R2, 0x1, -R9 ;  /* 0x00000001020e7824 */ /* 0x000fe200078e0a09 */
[----:B------:R-:W-:-:S04]  /*0700*/  @!UP0 UIADD3 UR4, -UR4, 0x100000, URZ ;  /* 0x0010000004048890 */ /* 0x000fc8000fffe13f */
[----:B------:R-:W-:Y:S02]  /*0710*/  @!UP0 USHF.L.U32 UR5, UR4, 0xb, URZ ;  /* 0x0000000b04058899 */ /* 0x000fe4000800063f */
[----:B------:R-:W-:Y:S01]  /*0720*/  @!UP0 USHF.L.U32 UR4, UR4, 0x1, URZ ;  /* 0x0000000104048899 */ /* 0x000fe2000800063f */
[----:B------:R-:W0:Y:S01]  /*0730*/  LDC R13, c[0x0][0x144] ;  /* 0x00005100ff0d7b82 */ /* 0x000e220000000800 */
[C---:B------:R-:W-:Y:S01]  /*0740*/  IMAD.SHL.U32 R88, R11.reuse, 0x4, RZ ;  /* 0x000000040b587824 */ /* 0x040fe200078e00ff */
[----:B------:R-:W3:Y:S01]  /*0750*/  F2I.U32.TRUNC.NTZ R8, R8 ;  /* 0x0000000800087305 */ /* 0x000ee2000020f000 */
[----:B-----5:R-:W-:Y:S01]  /*0760*/  IMAD.MOV R0, RZ, RZ, -R0 ;  /* 0x000000ffff007224 */ /* 0x020fe200078e0a00 */
[----:B------:R-:W-:Y:S01]  /*0770*/  VOTEU.ALL UP4, P1 ;  /* 0x00000000003f7886 */ /* 0x000fe20000880000 */
[----:B------:R-:W-:Y:S01]  /*0780*/  VOTEU.ALL UP5, P1 ;  /* 0x00000000003f7886 */ /* 0x000fe200008a0000 */
[----:B-1----:R-:W-:Y:S01]  /*0790*/  @!UP0 ULEA UR8, UR7, UR6, 0x18 ;  /* 0x0000000607088291 */ /* 0x002fe2000f8ec03f */
[----:B------:R-:W-:Y:S01]  /*07a0*/  LOP3.LUT R88, R11, 0xc, R88, 0x78, !PT ;  /* 0x0000000c0b587812 */ /* 0x000fe200078e7858 */
[----:B------:R-:W-:-:S04]  /*07b0*/  @!UP1 UIADD3 UR6, -UR11, 0x100000, URZ ;  /* 0x001000000b069890 */ /* 0x000fc8000fffe13f */
[----:B------:R-:W-:Y:S02]  /*07c0*/  @!UP1 USHF.L.U32 UR7, UR6, 0xb, URZ ;  /* 0x0000000b06079899 */ /* 0x000fe4000800063f */
[----:B------:R-:W-:Y:S01]  /*07d0*/  @!UP1 USHF.L.U32 UR6, UR6, 0x1, URZ ;  /* 0x0000000106069899 */ /* 0x000fe2000800063f */
[C---:B------:R-:W-:Y:S01]  /*07e0*/  ISETP.NE.AND P1, PT, R14.reuse, 0x3, PT ;  /* 0x000000030e00780c */ /* 0x040fe20003f25270 */
[----:B------:R-:W-:Y:S01]  /*07f0*/  VOTEU.ALL UP0, P0 ;  /* 0x00000000003f7886 */ /* 0x000fe20000000000 */
[----:B----4-:R-:W-:Y:S02]  /*0800*/  R2UR UR43, R15 ;  /* 0x000000000f2b72ca */ /* 0x010fe400000e0000 */
[----:B------:R-:W-:Y:S01]  /*0810*/  ISETP.EQ.OR P1, PT, R14, RZ, !P1 ;  /* 0x000000ff0e00720c */ /* 0x000fe20004f22670 */
[----:B--2---:R-:W-:Y:S01]  /*0820*/  @!UP1 ULEA UR9, UR10, UR9, 0x18 ;  /* 0x000000090a099291 */ /* 0x004fe2000f8ec03f */
[----:B---3--:R-:W-:Y:S01]  /*0830*/  IMAD.MOV R24, RZ, RZ, -R8 ;  /* 0x000000ffff187224 */ /* 0x008fe200078e0a08 */
[----:B------:R-:W-:Y:S01]  /*0840*/  VOTEU.ALL UP1, P0 ;  /* 0x00000000003f7886 */ /* 0x000fe20000020000 */
[----:B------:R-:W-:Y:S01]  /*0850*/  LOP3.LUT P0, RZ, R4, 0x7, RZ, 0xc0, !PT ;  /* 0x0000000704ff7812 */ /* 0x000fe2000780c0ff */
[----:B------:R-:W1:Y:S02]  /*0860*/  FENCE.VIEW.ASYNC.S ;  /* 0x00000000000073c6 */ /* 0x000e640000000000 */
[----:B-1----:R1:W2:Y:S01]  /*0870*/  @!UP0 SYNCS.EXCH.64 URZ, [UR8+0xc0], UR4 ;  /* 0x0000c004083f85b2 */ /* 0x0022a20008000100 */
[----:B------:R-:W-:Y:S01]  /*0880*/  IMAD R9, R21, R24, R6 ;  /* 0x0000001815097224 */ /* 0x000fe200078e0206 */
[----:B------:R-:W-:Y:S01]  /*0890*/  ISETP.EQ.AND P1, PT, R10, RZ, P1 ;  /* 0x000000ff0a00720c */ /* 0x000fe20000f22270 */
[----:B0-----:R-:W-:Y:S01]  /*08a0*/  IMAD R20, R13, R0, UR12 ;  /* 0x0000000c0d147e24 */ /* 0x001fe2000f8e0200 */
[----:B------:R-:W-:-:S02]  /*08b0*/  ISETP.LT.U32.AND P0, PT, R88, 0x2, !P0 ;  /* 0x000000025800780c */ /* 0x000fc40004701070 */
[----:B------:R-:W-:Y:S02]  /*08c0*/  ISETP.NE.AND P4, PT, R9, R88, PT ;  /* 0x000000580900720c */ /* 0x000fe40003f85270 */
[----:B------:R-:W-:Y:S02]  /*08d0*/  SEL R23, RZ, 0x1, !P1 ;  /* 0x00000001ff177807 */ /* 0x000fe40004800000 */
[----:B------:R-:W-:Y:S02]  /*08e0*/  ISETP.EQ.OR P4, PT, R20, RZ, !P4 ;  /* 0x000000ff1400720c */ /* 0x000fe40006782670 */
[----:B------:R-:W-:Y:S02]  /*08f0*/  SEL R23, R23, 0x2, P5 ;  /* 0x0000000217177807 */ /* 0x000fe40002800000 */
[----:B------:R-:W-:Y:S01]  /*0900*/  PLOP3.LUT P0, PT, P0, P4, PT, 0x80, 0x0 ;  /* 0x000000000000781c */ /* 0x000fe20000709070 */
[----:B------:R1:W0:Y:S01]  /*0910*/  @!UP1 SYNCS.EXCH.64 URZ, [UR8+0xc8], UR4 ;  /* 0x0000c804083f95b2 */ /* 0x0002220008000100 */
[----:B------:R-:W-:-:S02]  /*0920*/  NOP ;  /* 0x0000000000007918 */ /* 0x000fc40000000000 */
[----:B------:R-:W-:Y:S01]  /*0930*/  P2R R102, PR, RZ, 0x1 ;  /* 0x00000001ff667803 */ /* 0x000fe20000000000 */
[----:B------:R1:W3:Y:S01]  /*0940*/  @!UP2 SYNCS.EXCH.64 URZ, [UR9+0xa0], UR6 ;  /* 0x0000a006093fa5b2 */ /* 0x0002e20008000100 */
[----:B------:R1:W4:Y:S01]  /*0950*/  @!UP3 SYNCS.EXCH.64 URZ, [UR9+0xa8], UR6 ;  /* 0x0000a806093fb5b2 */ /* 0x0003220008000100 */
[----:B------:R1:W0:Y:S01]  /*0960*/  @!UP4 SYNCS.EXCH.64 URZ, [UR9+0xb0], UR6 ;  /* 0x0000b006093fc5b2 */ /* 0x0002220008000100 */
[----:B------:R1:W0:Y:S01]  /*0970*/  @!UP5 SYNCS.EXCH.64 URZ, [UR9+0xb8], UR6 ;  /* 0x0000b806093fd5b2 */ /* 0x0002220008000100 */
[----:B------:R-:W-:Y:S01]  /*0980*/  NOP ;  /* 0x0000000000007918 */ /* 0x000fe20000000000 */
[----:B-12---:R-:W-:Y:S05]  /*0990*/  @!P3 BRA `(.L_x_4) ;  /* 0x000000000008b947 */ /* 0x006fea0003800000 */
[----:B0--34-:R-:W-:Y:S01]  /*09a0*/  UCGABAR_ARV ;  /* 0x00000000000079c7 */ /* 0x019fe20008000000 */
[----:B------:R-:W-:Y:S05]  /*09b0*/  BRA `(.L_x_5) ;  /* 0x0000000000047947 */ /* 0x000fea0003800000 */
.L_x_4:
[----:B0--34-:R-:W-:Y:S01]  /*09c0*/  NOP ;  /* 0x0000000000007918 */ /* 0x019fe20000000000 */
.L_x_5:
[----:B------:R-:W-:Y:S01]  /*09d0*/  ULDC.64 UR4, c[0x0][0x598] ;  /* 0x0001660000047ab9 */ /* 0x000fe20000000a00 */
[----:B------:R-:W-:Y:S01]  /*09e0*/  ULDC.64 UR36, c[0x0][0x208] ;  /* 0x0000820000247ab9 */ /* 0x000fe20000000a00 */
[----:B------:R-:W-:-:S04]  /*09f0*/  ISETP.NE.U32.AND P0, PT, RZ, UR4, PT ;  /* 0x00000004ff007c0c */ /* 0x000fc8000bf05070 */
[----:B------:R-:W-:-:S13]  /*0a00*/  ISETP.NE.AND.EX P0, PT, RZ, UR5, PT, P0 ;  /* 0x00000005ff007c0c */ /* 0x000fda000bf05300 */
[----:B------:R-:W-:Y:S05]  /*0a10*/  @!P0 BRA `(.L_x_6) ;  /* 0x00000000001c8947 */ /* 0x000fea0003800000 */
[----:B------:R-:W0:Y:S02]  /*0a20*/  LDC.64 R8, c[0x0][0x598] ;  /* 0x00016600ff087b82 */ /* 0x000e240000000a00 */
[----:B0-----:R-:W2:Y:S02]  /*0a30*/  LDG.E.64 R8, desc[UR36][R8.64] ;  /* 0x0000002408087981 */ /* 0x001ea4000c1e1b00 */
[----:B--2---:R-:W-:-:S04]  /*0a40*/  ISETP.NE.U32.AND P0, PT, R8, RZ, PT ;  /* 0x000000ff0800720c */ /* 0x004fc80003f05070 */
[----:B------:R-:W-:-:S13]  /*0a50*/  ISETP.NE.AND.EX P0, PT, R9, RZ, PT, P0 ;  /* 0x000000ff0900720c */ /* 0x000fda0003f05300 */
[----:B------:R-:W-:Y:S05]  /*0a60*/  @!P0 BRA `(.L_x_6) ;  /* 0x0000000000088947 */ /* 0x000fea0003800000 */
[----:B------:R0:W5:Y:S01]  /*0a70*/  LD.E R89, desc[UR36][R8.64] ;  /* 0x0000002408597980 */ /* 0x000162000c101900 */
[----:B------:R-:W-:Y:S05]  /*0a80*/  BRA `(.L_x_7) ;  /* 0x0000000000247947 */ /* 0x000fea0003800000 */
.L_x_6:
[----:B------:R-:W-:Y:S02]  /*0a90*/  ULDC.64 UR4, c[0x0][0x588] ;  /* 0x0001620000047ab9 */ /* 0x000fe40000000a00 */
[----:B------:R-:W-:-:S04]  /*0aa0*/  ISETP.NE.U32.AND P0, PT, RZ, UR4, PT ;  /* 0x00000004ff007c0c */ /* 0x000fc8000bf05070 */
[----:B------:R-:W-:-:S13]  /*0ab0*/  ISETP.NE.AND.EX P0, PT, RZ, UR5, PT, P0 ;  /* 0x00000005ff007c0c */ /* 0x000fda000bf05300 */
[----:B------:R-:W-:Y:S05]  /*0ac0*/  @!P0 BRA `(.L_x_8) ;  /* 0x00000000000c8947 */ /* 0x000fea0003800000 */
[----:B------:R-:W0:Y:S02]  /*0ad0*/  LDC.64 R8, c[0x0][0x588] ;  /* 0x00016200ff087b82 */ /* 0x000e240000000a00 */
[----:B0-----:R1:W5:Y:S01]  /*0ae0*/  LDG.E R89, desc[UR36][R8.64] ;  /* 0x0000002408597981 */ /* 0x001362000c1e1900 */
[----:B------:R-:W-:Y:S05]  /*0af0*/  BRA `(.L_x_7) ;  /* 0x0000000000087947 */ /* 0x000fea0003800000 */
.L_x_8:
[----:B------:R-:W-:Y:S02]  /*0b00*/  ULDC UR4, c[0x0][0x580] ;  /* 0x0001600000047ab9 */ /* 0x000fe40000000800 */
[----:B------:R-:W-:-:S07]  /*0b10*/  IMAD.U32 R89, RZ, RZ, UR4 ;  /* 0x00000004ff597e24 */ /* 0x000fce000f8e00ff */
.L_x_7:
[----:B------:R-:W-:Y:S02]  /*0b20*/  ULDC.64 UR4, c[0x0][0x5a0] ;  /* 0x0001680000047ab9 */ /* 0x000fe40000000a00 */
[----:B------:R-:W-:-:S04]  /*0b30*/  ISETP.NE.U32.AND P0, PT, RZ, UR4, PT ;  /* 0x00000004ff007c0c */ /* 0x000fc8000bf05070 */
[----:B------:R-:W-:-:S13]  /*0b40*/  ISETP.NE.AND.EX P0, PT, RZ, UR5, PT, P0 ;  /* 0x00000005ff007c0c */ /* 0x000fda000bf05300 */
[----:B------:R-:W-:Y:S05]  /*0b50*/  @!P0 BRA `(.L_x_9) ;  /* 0x00000000001c8947 */ /* 0x000fea0003800000 */
[----:B01----:R-:W0:Y:S02]  /*0b60*/  LDC.64 R8, c[0x0][0x5a0] ;  /* 0x00016800ff087b82 */ /* 0x003e240000000a00 */
[----:B0-----:R-:W2:Y:S02]  /*0b70*/  LDG.E.64 R8, desc[UR36][R8.64] ;  /* 0x0000002408087981 */ /* 0x001ea4000c1e1b00 */
[----:B--2---:R-:W-:-:S04]  /*0b80*/  ISETP.NE.U32.AND P0, PT, R8, RZ, PT ;  /* 0x000000ff0800720c */ /* 0x004fc80003f05070 */
[----:B------:R-:W-:-:S13]  /*0b90*/  ISETP.NE.AND.EX P0, PT, R9, RZ, PT, P0 ;  /* 0x000000ff0900720c */ /* 0x000fda0003f05300 */
[----:B------:R-:W-:Y:S05]  /*0ba0*/  @!P0 BRA `(.L_x_9) ;  /* 0x0000000000088947 */ /* 0x000fea0003800000 */
[----:B------:R0:W5:Y:S01]  /*0bb0*/  LD.E R90, desc[UR36][R8.64] ;  /* 0x00000024085a7980 */ /* 0x000162000c101900 */
[----:B------:R-:W-:Y:S05]  /*0bc0*/  BRA `(.L_x_10) ;  /* 0x0000000000247947 */ /* 0x000fea0003800000 */
.L_x_9:
[----:B------:R-:W-:Y:S02]  /*0bd0*/  ULDC.64 UR4, c[0x0][0x590] ;  /* 0x0001640000047ab9 */ /* 0x000fe40000000a00 */
[----:B------:R-:W-:-:S04]  /*0be0*/  ISETP.NE.U32.AND P0, PT, RZ, UR4, PT ;  /* 0x00000004ff007c0c */ /* 0x000fc8000bf05070 */
[----:B------:R-:W-:-:S13]  /*0bf0*/  ISETP.NE.AND.EX P0, PT, RZ, UR5, PT, P0 ;  /* 0x00000005ff007c0c */ /* 0x000fda000bf05300 */
[----:B------:R-:W-:Y:S05]  /*0c00*/  @!P0 BRA `(.L_x_11) ;  /* 0x00000000000c8947 */ /* 0x000fea0003800000 */
[----:B------:R-:W2:Y:S02]  /*0c10*/  LDC.64 R90, c[0x0][0x590] ;  /* 0x00016400ff5a7b82 */ /* 0x000ea40000000a00 */
[----:B--2---:R2:W5:Y:S01]  /*0c20*/  LDG.E R90, desc[UR36][R90.64] ;  /* 0x000000245a5a7981 */ /* 0x004562000c1e1900 */
[----:B------:R-:W-:Y:S05]  /*0c30*/  BRA `(.L_x_10) ;  /* 0x0000000000087947 */ /* 0x000fea0003800000 */
.L_x_11:
[----:B------:R-:W-:Y:S02]  /*0c40*/  ULDC UR4, c[0x0][0x584] ;  /* 0x0001610000047ab9 */ /* 0x000fe40000000800 */
[----:B------:R-:W-:-:S07]  /*0c50*/  IMAD.U32 R90, RZ, RZ, UR4 ;  /* 0x00000004ff5a7e24 */ /* 0x000fce000f8e00ff */
.L_x_10:
[----:B------:R-:W3:Y:S01]  /*0c60*/  LDC R2, c[0x0][0x65c] ;  /* 0x00019700ff027b82 */ /* 0x000ee20000000800 */
[----:B------:R-:W-:Y:S01]  /*0c70*/  ULDC UR6, c[0x0][0x28c] ;  /* 0x0000a30000067ab9 */ /* 0x000fe20000000800 */
[----:B------:R-:W-:Y:S01]  /*0c80*/  ISETP.NE.AND P0, PT, R10, 0x2, PT ;  /* 0x000000020a00780c */ /* 0x000fe20003f05270 */
[----:B------:R-:W-:Y:S01]  /*0c90*/  UIADD3 UR6, UR6, 0x7f, URZ ;  /* 0x0000007f06067890 */ /* 0x000fe2000fffe03f */
[----:B01----:R-:W-:Y:S01]  /*0ca0*/  IMAD.U32 R8, RZ, RZ, UR12 ;  /* 0x0000000cff087e24 */ /* 0x003fe2000f8e00ff */
[----:B------:R-:W-:Y:S01]  /*0cb0*/  UMOV UR38, URZ ;  /* 0x0000003f00267c82 */ /* 0x000fe20008000000 */
[----:B------:R-:W-:Y:S01]  /*0cc0*/  UMOV UR39, URZ ;  /* 0x0000003f00277c82 */ /* 0x000fe20008000000 */
[----:B------:R-:W-:Y:S01]  /*0cd0*/  USHF.R.S32.HI UR7, URZ, 0x1f, UR6 ;  /* 0x0000001f3f077899 */ /* 0x000fe20008011406 */
[----:B------:R-:W-:-:S03]  /*0ce0*/  ULDC.64 UR8, c[0x0][0x650] ;  /* 0x0001940000087ab9 */ /* 0x000fc60000000a00 */
[----:B------:R-:W-:-:S04]  /*0cf0*/  ULEA.HI UR7, UR7, UR6, URZ, 0x7 ;  /* 0x0000000607077291 */ /* 0x000fc8000f8f383f */
[----:B------:R-:W-:Y:S01]  /*0d00*/  USHF.R.S32.HI UR40, URZ, 0x7, UR7 ;  /* 0x000000073f287899 */ /* 0x000fe20008011407 */
[----:B---3--:R-:W-:-:S13]  /*0d10*/  ISETP.NE.AND P1, PT, R2, 0x1, PT ;  /* 0x000000010200780c */ /* 0x008fda0003f25270 */
[----:B------:R-:W0:Y:S01]  /*0d20*/  @P1 LDC R17, c[0x0][0x10] ;  /* 0x00000400ff111b82 */ /* 0x000e220000000800 */
[----:B------:R-:W-:Y:S02]  /*0d30*/  @P1 IMAD.MOV.U32 R7, RZ, RZ, RZ ;  /* 0x000000ffff071224 */ /* 0x000fe400078e00ff */
[----:B------:R-:W-:-:S05]  /*0d40*/  @P1 IMAD.MOV.U32 R9, RZ, RZ, RZ ;  /* 0x000000ffff091224 */ /* 0x000fca00078e00ff */
[----:B------:R-:W1:Y:S01]  /*0d50*/  @!P1 LDC R11, c[0x0][0xc] ;  /* 0x00000300ff0b9b82 */ /* 0x000e620000000800 */
[----:B------:R-:W-:Y:S01]  /*0d60*/  ULDC UR4, c[0x0][0xc] ;  /* 0x0000030000047ab9 */ /* 0x000fe20000000800 */
[----:B------:R-:W-:Y:S02]  /*0d70*/  ULDC UR5, c[0x0][0x10] ;  /* 0x0000040000057ab9 */ /* 0x000fe40000000800 */
[----:B------:R-:W-:-:S04]  /*0d80*/  UIMAD.WIDE.U32 UR4, UR4, UR5, URZ ;  /* 0x00000005040472a5 */ /* 0x000fc8000f8e003f */
[----:B------:R-:W3:Y:S01]  /*0d90*/  LDC R0, c[0x0][0x14] ;  /* 0x00000500ff007b82 */ /* 0x000ee20000000800 */
[----:B0-----:R-:W-:-:S04]  /*0da0*/  @P1 IMAD.WIDE.U32 R16, R17, UR12, R6 ;  /* 0x0000000c11101c25 */ /* 0x001fc8000f8e0006 */
[----:B------:R-:W-:Y:S02]  /*0db0*/  @P1 IMAD.IADD R17, R17, 0x1, R9 ;  /* 0x0000000111111824 */ /* 0x000fe400078e0209 */
[----:B------:R-:W-:Y:S02]  /*0dc0*/  IMAD.MOV.U32 R9, RZ, RZ, RZ ;  /* 0x000000ffff097224 */ /* 0x000fe400078e00ff */
[----:B-1----:R-:W-:-:S04]  /*0dd0*/  @!P1 IMAD.WIDE.U32 R8, R6, R11, R8 ;  /* 0x0000000b06089225 */ /* 0x002fc800078e0008 */
[----:B------:R-:W-:Y:S02]  /*0de0*/  @!P1 IMAD.MOV.U32 R16, RZ, RZ, R8 ;  /* 0x000000ffff109224 */ /* 0x000fe400078e0008 */
[----:B---3--:R-:W-:-:S04]  /*0df0*/  IMAD.WIDE.U32 R12, R0, UR4, RZ ;  /* 0x00000004000c7c25 */ /* 0x008fc8000f8e00ff */
[----:B------:R-:W-:Y:S01]  /*0e00*/  IMAD R10, R0, UR5, RZ ;  /* 0x00000005000a7c24 */ /* 0x000fe2000f8e02ff */
[----:B------:R0:W-:Y:S01]  /*0e10*/  STL.64 [R1], R12 ;  /* 0x0000000c01007387 */ /* 0x0001e20000100a00 */
[----:B------:R-:W-:Y:S02]  /*0e20*/  @!P1 IMAD.MOV.U32 R17, RZ, RZ, R9 ;  /* 0x000000ffff119224 */ /* 0x000fe400078e0009 */
[----:B------:R-:W-:Y:S01]  /*0e30*/  IMAD.IADD R0, R13, 0x1, R10 ;  /* 0x000000010d007824 */ /* 0x000fe200078e020a */
[----:B------:R-:W-:Y:S06]  /*0e40*/  @P0 BRA `(.L_x_12) ;  /* 0x0000000000200947 */ /* 0x000fec0003800000 */
[----:B------:R-:W-:Y:S01]  /*0e50*/  UISETP.GE.U32.AND UP0, UPT, UR40, 0x9, UPT ;  /* 0x000000092800788c */ /* 0x000fe2000bf06070 */
[----:B------:R-:W-:Y:S01]  /*0e60*/  IADD3 R16, P0, R16, R12, RZ ;  /* 0x0000000c10107210 */ /* 0x000fe20007f1e0ff */
[----:B------:R-:W-:Y:S01]  /*0e70*/  UIMAD.WIDE.U32 UR4, UR40, 0x38e38e39, URZ ;  /* 0x38e38e39280478a5 */ /* 0x000fe2000f8e003f */
[----:B------:R-:W-:-:S03]  /*0e80*/  UMOV UR39, URZ ;  /* 0x0000003f00277c82 */ /* 0x000fc60008000000 */
[----:B------:R-:W-:Y:S01]  /*0e90*/  USHF.R.U32.HI UR4, URZ, 0x1, UR5 ;  /* 0x000000013f047899 */ /* 0x000fe20008011605 */
[----:B------:R-:W-:-:S03]  /*0ea0*/  IMAD.X R17, R0, 0x1, R17, P0 ;  /* 0x0000000100117824 */ /* 0x000fc600000e0611 */
[----:B------:R-:W-:Y:S02]  /*0eb0*/  UIMAD UR38, UR4, -0x9, UR40 ;  /* 0xfffffff7042678a4 */ /* 0x000fe4000f8e0228 */
[----:B------:R-:W-:-:S12]  /*0ec0*/  @UP0 ULOP3.LUT UR39, UR4, 0x1, URZ, 0xc0, !UPT ;  /* 0x0000000104270892 */ /* 0x000fd8000f8ec03f */
.L_x_12:
[----:B------:R-:W-:Y:S01]  /*0ed0*/  ISETP.GE.U32.AND P0, PT, R16, UR8, PT ;  /* 0x0000000810007c0c */ /* 0x000fe2000bf06070 */
[----:B------:R-:W-:Y:S01]  /*0ee0*/  IMAD.MOV.U32 R22, RZ, RZ, -0x1 ;  /* 0xffffffffff167424 */ /* 0x000fe200078e00ff */
[----:B------:R-:W-:Y:S01]  /*0ef0*/  PRMT R8, RZ, 0x7610, R8 ;  /* 0x00007610ff087816 */ /* 0x000fe20000000008 */
[----:B------:R-:W-:Y:S01]  /*0f00*/  IMAD.MOV.U32 R19, RZ, RZ, -0x1 ;  /* 0xffffffffff137424 */ /* 0x000fe200078e00ff */
[----:B------:R-:W-:Y:S01]  /*0f10*/  ISETP.GE.U32.AND.EX P0, PT, R17, UR9, PT, P0 ;  /* 0x0000000911007c0c */ /* 0x000fe2000bf06100 */
[----:B------:R-:W-:-:S12]  /*0f20*/  IMAD.MOV.U32 R18, RZ, RZ, -0x1 ;  /* 0xffffffffff127424 */ /* 0x000fd800078e00ff */
[----:B------:R-:W-:Y:S05]  /*0f30*/  @P0 BRA `(.L_x_13) ;  /* 0x0000000400240947 */ /* 0x000fea0003800000 */
[----:B------:R-:W1:Y:S01]  /*0f40*/  LDC.64 R18, c[0x0][0x628] ;  /* 0x00018a00ff127b82 */ /* 0x000e620000000a00 */
[----:B------:R-:W-:Y:S02]  /*0f50*/  IMAD.MOV.U32 R8, RZ, RZ, R16 ;  /* 0x000000ffff087224 */ /* 0x000fe400078e0010 */
[----:B------:R-:W-:-:S05]  /*0f60*/  IMAD.MOV.U32 R9, RZ, RZ, R17 ;  /* 0x000000ffff097224 */ /* 0x000fca00078e0011 */
[----:B------:R-:W3:Y:S08]  /*0f70*/  LDC R22, c[0x0][0x630] ;  /* 0x00018c00ff167b82 */ /* 0x000ef00000000800 */
[----:B------:R-:W4:Y:S01]  /*0f80*/  LDC.64 R26, c[0x0][0x620] ;  /* 0x00018800ff1a7b82 */ /* 0x000f220000000a00 */
[----:B-1----:R-:W-:-:S04]  /*0f90*/  ISETP.NE.U32.AND P0, PT, R18, RZ, PT ;  /* 0x000000ff1200720c */ /* 0x002fc80003f05070 */
[----:B------:R-:W-:-:S13]  /*0fa0*/  ISETP.NE.AND.EX P0, PT, R19, RZ, PT, P0 ;  /* 0x000000ff1300720c */ /* 0x000fda0003f05300 */
[----:B---34-:R-:W-:Y:S05]  /*0fb0*/  @!P0 BRA `(.L_x_14) ;  /* 0x0000000000288947 */ /* 0x018fea0003800000 */
[----:B0-----:R-:W0:Y:S02]  /*0fc0*/  LDC R13, c[0x0][0x634] ;  /* 0x00018d00ff0d7b82 */ /* 0x001e240000000800 */
[----:B0-----:R-:W-:-:S05]  /*0fd0*/  IADD3 R13, P0, R16, R13, RZ ;  /* 0x0000000d100d7210 */ /* 0x001fca0007f1e0ff */
[----:B------:R-:W-:-:S04]  /*0fe0*/  IMAD.X R15, RZ, RZ, R17, P0 ;  /* 0x000000ffff0f7224 */ /* 0x000fc800000e0611 */
[----:B------:R-:W-:-:S04]  /*0ff0*/  IMAD.WIDE.U32 R8, R15, R18, RZ ;  /* 0x000000120f087225 */ /* 0x000fc800078e00ff */
[----:B------:R-:W-:-:S04]  /*1000*/  IMAD.WIDE.U32 R10, P0, R13, R19, R8 ;  /* 0x000000130d0a7225 */ /* 0x000fc80007800008 */
[----:B------:R-:W-:-:S04]  /*1010*/  IMAD.WIDE.U32 R8, R13, R18, RZ ;  /* 0x000000120d087225 */ /* 0x000fc800078e00ff */
[----:B------:R-:W-:Y:S01]  /*1020*/  IMAD.X R13, RZ, RZ, RZ, P0 ;  /* 0x000000ffff0d7224 */ /* 0x000fe200000e06ff */
[----:B------:R-:W-:Y:S01]  /*1030*/  IADD3 RZ, P0, R9, R10, RZ ;  /* 0x0000000a09ff7210 */ /* 0x000fe20007f1e0ff */
[----:B------:R-:W-:-:S04]  /*1040*/  IMAD.MOV.U32 R12, RZ, RZ, R11 ;  /* 0x000000ffff0c7224 */ /* 0x000fc800078e000b */
[----:B------:R-:W-:-:S08]  /*1050*/  IMAD.WIDE.U32.X R8, R15, R19, R12, P0 ;  /* 0x000000130f087225 */ /* 0x000fd000000e040c */
.L_x_14:
[----:B------:R-:W1:Y:S01]  /*1060*/  LDC.64 R28, c[0x0][0x640] ;  /* 0x00019000ff1c7b82 */ /* 0x000e620000000a00 */
[-CC-:B------:R-:W-:Y:S01]  /*1070*/  SHF.R.U64 R32, R8, R22.reuse, R9.reuse ;  /* 0x0000001608207219 */ /* 0x180fe20000001209 */
[----:B------:R-:W-:Y:S01]  /*1080*/  IMAD.MOV.U32 R31, RZ, RZ, 0x1 ;  /* 0x00000001ff1f7424 */ /* 0x000fe200078e00ff */
[----:B------:R-:W-:Y:S02]  /*1090*/  SHF.R.U32.HI R8, RZ, R22, R9 ;  /* 0x00000016ff087219 */ /* 0x000fe40000011609 */
[----:B------:R-:W-:-:S03]  /*10a0*/  IADD3 R11, P0, RZ, -R32, RZ ;  /* 0x80000020ff0b7210 */ /* 0x000fc60007f1e0ff */
[----:B0-----:R-:W0:Y:S02]  /*10b0*/  LDC R12, c[0x0][0x618] ;  /* 0x00018600ff0c7b82 */ /* 0x001e240000000800 */
[----:B------:R-:W-:-:S04]  /*10c0*/  IMAD.X R9, RZ, RZ, ~R8, P0 ;  /* 0x000000ffff097224 */ /* 0x000fc800000e0e08 */
[-C--:B------:R-:W-:Y:S02]  /*10d0*/  IMAD R10, R9, R26.reuse, RZ ;  /* 0x0000001a090a7224 */ /* 0x080fe400078e02ff */
[----:B------:R-:W3:Y:S01]  /*10e0*/  LDC R13, c[0x0][0x608] ;  /* 0x00018200ff0d7b82 */ /* 0x000ee20000000800 */
[----:B------:R-:W-:-:S04]  /*10f0*/  IMAD.WIDE.U32 R8, R11, R26, R16 ;  /* 0x0000001a0b087225 */ /* 0x000fc800078e0010 */
[----:B------:R-:W-:-:S03]  /*1100*/  IMAD R11, R11, R27, R10 ;  /* 0x0000001b0b0b7224 */ /* 0x000fc600078e020a */
[----:B------:R-:W4:Y:S01]  /*1110*/  LDC R18, c[0x0][0x658] ;  /* 0x00019600ff127b82 */ /* 0x000f220000000800 */
[----:B------:R-:W-:Y:S01]  /*1120*/  IMAD.IADD R9, R9, 0x1, R11 ;  /* 0x0000000109097824 */ /* 0x000fe200078e020b */
[----:B-1----:R-:W-:Y:S01]  /*1130*/  ISETP.NE.U32.AND P0, PT, R28, RZ, PT ;  /* 0x000000ff1c00720c */ /* 0x002fe20003f05070 */
[----:B------:R-:W-:-:S03]  /*1140*/  IMAD.MOV.U32 R11, RZ, RZ, -0x1 ;  /* 0xffffffffff0b7424 */ /* 0x000fc600078e00ff */
[----:B------:R-:W-:Y:S02]  /*1150*/  ISETP.NE.AND.EX P0, PT, R29, RZ, PT, P0 ;  /* 0x000000ff1d00720c */ /* 0x000fe40003f05300 */
[----:B------:R-:W1:Y:S01]  /*1160*/  LDC R27, c[0x0][0x600] ;  /* 0x00018000ff1b7b82 */ /* 0x000e620000000800 */
[-CC-:B0-----:R-:W-:Y:S02]  /*1170*/  SHF.R.U64 R25, R8, R12.reuse, R9.reuse ;  /* 0x0000000c08197219 */ /* 0x181fe40000001209 */
[----:B------:R-:W-:-:S05]  /*1180*/  SHF.R.U32.HI R8, RZ, R12, R9 ;  /* 0x0000000cff087219 */ /* 0x000fca0000011609 */
[----:B------:R-:W0:Y:S01]  /*1190*/  LDC R22, c[0x0][0x648] ;  /* 0x00019200ff167b82 */ /* 0x000e220000000800 */
[-CC-:B---3--:R-:W-:Y:S02]  /*11a0*/  SHF.R.U64 R34, R25, R13.reuse, R8.reuse ;  /* 0x0000000d19227219 */ /* 0x188fe40000001208 */
[----:B------:R-:W-:-:S05]  /*11b0*/  SHF.R.U32.HI R9, RZ, R13, R8 ;  /* 0x0000000dff097219 */ /* 0x000fca0000011608 */
[----:B------:R-:W3:Y:S01]  /*11c0*/  LDC R26, c[0x0][0x638] ;  /* 0x00018e00ff1a7b82 */ /* 0x000ee20000000800 */
[-C--:B----4-:R-:W-:Y:S02]  /*11d0*/  SHF.L.U32 R8, R11, R18.reuse, RZ ;  /* 0x000000120b087219 */ /* 0x090fe400000006ff */
[--C-:B------:R-:W-:Y:S02]  /*11e0*/  SHF.R.U64 R36, R34, R18, R9.reuse ;  /* 0x0000001222247219 */ /* 0x100fe40000001209 */
[----:B------:R-:W-:Y:S02]  /*11f0*/  LOP3.LUT R15, RZ, R8, RZ, 0x33, !PT ;  /* 0x00000008ff0f7212 */ /* 0x000fe400078e33ff */
[----:B------:R-:W-:Y:S01]  /*1200*/  SHF.R.U32.HI R9, RZ, R18, R9 ;  /* 0x00000012ff097219 */ /* 0x000fe20000011609 */
[----:B------:R-:W4:Y:S01]  /*1210*/  LDC R30, c[0x0][0x610] ;  /* 0x00018400ff1e7b82 */ /* 0x000f220000000800 */
[----:B------:R-:W-:Y:S01]  /*1220*/  IMAD.MOV.U32 R8, RZ, RZ, R36 ;  /* 0x000000ffff087224 */ /* 0x000fe200078e0024 */
[----:B------:R-:W-:Y:S06]  /*1230*/  @!P0 BRA `(.L_x_15) ;  /* 0x0000000000288947 */ /* 0x000fec0003800000 */
[----:B------:R-:W2:Y:S02]  /*1240*/  LDC R13, c[0x0][0x64c] ;  /* 0x00019300ff0d7b82 */ /* 0x000ea40000000800 */
[----:B--2---:R-:W-:-:S05]  /*1250*/  IADD3 R13, P0, R36, R13, RZ ;  /* 0x0000000d240d7210 */ /* 0x004fca0007f1e0ff */
        /* <DEDUP_REMOVED lines=8> */
.L_x_15:
[----:B0-----:R-:W-:Y:S01]  /*12e0*/  SHF.R.U64 R9, R8, R22, R9 ;  /* 0x0000001608097219 */ /* 0x001fe20000001209 */
[----:B-1----:R-:W-:Y:S01]  /*12f0*/  VIADD R10, R27, 0xffffffff ;  /* 0xffffffff1b0a7836 */ /* 0x002fe20000000000 */
[----:B------:R-:W-:Y:S01]  /*1300*/  SHF.L.U32 R7, R31, R18, RZ ;  /* 0x000000121f077219 */ /* 0x000fe200000006ff */
[----:B------:R-:W-:Y:S01]  /*1310*/  @P1 IMAD R20, R21, R24, R6 ;  /* 0x0000001815141224 */ /* 0x000fe200078e0206 */
[----:B------:R-:W-:Y:S01]  /*1320*/  LOP3.LUT R8, R34, R15, RZ, 0xc0, !PT ;  /* 0x0000000f22087212 */ /* 0x000fe200078ec0ff */
[----:B------:R-:W-:Y:S01]  /*1330*/  IMAD.MOV R11, RZ, RZ, -R9 ;  /* 0x000000ffff0b7224 */ /* 0x000fe200078e0a09 */
[----:B------:R-:W-:Y:S01]  /*1340*/  LOP3.LUT R10, R25, R10, RZ, 0xc0, !PT ;  /* 0x0000000a190a7212 */ /* 0x000fe200078ec0ff */
[----:B------:R-:W-:Y:S02]  /*1350*/  IMAD.MOV.U32 R18, RZ, RZ, R32 ;  /* 0x000000ffff127224 */ /* 0x000fe400078e0020 */
[----:B------:R-:W-:Y:S02]  /*1360*/  IMAD R7, R7, R9, R8 ;  /* 0x0000000907077224 */ /* 0x000fe400078e0208 */
[----:B---3--:R-:W-:-:S02]  /*1370*/  IMAD R6, R11, R26, R36 ;  /* 0x0000001a0b067224 */ /* 0x008fc400078e0224 */
[----:B----4-:R-:W-:Y:S02]  /*1380*/  IMAD R22, R7, R30, R20 ;  /* 0x0000001e07167224 */ /* 0x010fe400078e0214 */
[----:B------:R-:W-:Y:S02]  /*1390*/  IMAD R7, R6, R27, R10 ;  /* 0x0000001b06077224 */ /* 0x000fe400078e020a */
[----:B------:R-:W-:-:S03]  /*13a0*/  IMAD.MOV.U32 R8, RZ, RZ, 0x1 ;  /* 0x00000001ff087424 */ /* 0x000fc600078e00ff */
[----:B------:R-:W-:Y:S02]  /*13b0*/  SEL R19, R7, R22, !P1 ;  /* 0x0000001607137207 */ /* 0x000fe40004800000 */
[----:B------:R-:W-:-:S07]  /*13c0*/  SEL R22, R22, R7, !P1 ;  /* 0x0000000716167207 */ /* 0x000fce0004800000 */
.L_x_13:
[----:B------:R-:W-:Y:S05]  /*13d0*/  @!P3 BRA `(.L_x_16) ;  /* 0x00000000000cb947 */ /* 0x000fea0003800000 */
[----:B------:R-:W-:Y:S01]  /*13e0*/  UCGABAR_WAIT ;  /* 0x0000000000007dc7 */ /* 0x000fe20008000000 */
[----:B------:R-:W-:Y:S01]  /*13f0*/  CCTL.IVALL ;  /* 0x00000000ff00798f */ /* 0x000fe20002000000 */
[----:B------:R-:W-:Y:S05]  /*1400*/  BRA `(.L_x_17) ;  /* 0x0000000000047947 */ /* 0x000fea0003800000 */
.L_x_16:
[----:B------:R-:W-:Y:S06]  /*1410*/  BAR.SYNC.DEFER_BLOCKING 0x0 ;  /* 0x0000000000007b1d */ /* 0x000fec0000010000 */
.L_x_17:
[----:B------:R-:W-:Y:S05]  /*1420*/  @!P2 BRA `(.L_x_18) ;  /* 0x00000048002ca947 */ /* 0x000fea0003800000 */
[----:B------:R-:W-:-:S13]  /*1430*/  ISETP.GT.U32.AND P0, PT, R33, 0x1, PT ;  /* 0x000000012100780c */ /* 0x000fda0003f04070 */
[----:B------:R-:W-:Y:S05]  /*1440*/  @P0 EXIT ;  /* 0x000000000000094d */ /* 0x000fea0003800000 */
.L_x_19:
[----:B------:R-:W-:-:S08]  /*1450*/  NOP ;  /* 0x0000000000007918 */ /* 0x000fd00000000000 */
[----:B------:R-:W1:Y:S02]  /*1460*/  USETMAXREG.TRY_ALLOC.CTAPOOL UP0, 0xe8 ;  /* 0x000000e8000079c8 */ /* 0x000e640008000600 */
[----:B-1----:R-:W-:-:S13]  /*1470*/  PLOP3.LUT P0, PT, PT, PT, UP0, 0x80, 0x0 ;  /* 0x000000000000781c */ /* 0x002fda0003f0f008 */
[----:B------:R-:W-:Y:S05]  /*1480*/  @!P0 BRA `(.L_x_19) ;  /* 0xfffffffc00f08947 */ /* 0x000fea000383ffff */
[----:B------:R-:W-:-:S13]  /*1490*/  LOP3.LUT P0, RZ, R8, 0xff, RZ, 0xc0, !PT ;  /* 0x000000ff08ff7812 */ /* 0x000fda000780c0ff */
[----:B------:R-:W-:Y:S05]  /*14a0*/  @!P0 EXIT ;  /* 0x000000000000894d */ /* 0x000fea0003800000 */
[----:B------:R-:W3:Y:S01]  /*14b0*/  LDL.64 R10, [R1] ;  /* 0x00000000010a7983 */ /* 0x000ee20000100a00 */
[----:B------:R-:W1:Y:S01]  /*14c0*/  S2UR UR4, SR_CgaCtaId ;  /* 0x00000000000479c3 */ /* 0x000e620000008800 */
[CC--:B------:R-:W-:Y:S01]  /*14d0*/  LEA.HI R5, R3.reuse, R4.reuse, RZ, 0x2 ;  /* 0x0000000403057211 */ /* 0x0c0fe200078f10ff */
[----:B------:R-:W-:Y:S01]  /*14e0*/  UISETP.LT.AND UP0, UPT, UR40, 0x1, UPT ;  /* 0x000000012800788c */ /* 0x000fe2000bf01270 */
[----:B------:R-:W-:Y:S01]  /*14f0*/  LEA.HI R3, R3, R4, RZ, 0x5 ;  /* 0x0000000403037211 */ /* 0x000fe200078f28ff */
[----:B------:R-:W-:Y:S01]  /*1500*/  UIADD3 UR5, UR43, -0x1, URZ ;  /* 0xffffffff2b057890 */ /* 0x000fe2000fffe03f */
[--C-:B------:R-:W-:Y:S01]  /*1510*/  SHF.R.S32.HI R92, RZ, 0x2, R5.reuse ;  /* 0x00000002ff5c7819 */ /* 0x100fe20000011405 */
[----:B------:R-:W-:Y:S01]  /*1520*/  USEL UR42, UR40, 0x1, UP0 ;  /* 0x00000001282a7887 */ /* 0x000fe20008000000 */
[----:B------:R-:W-:Y:S01]  /*1530*/  SHF.R.S32.HI R7, RZ, 0x1f, R5 ;  /* 0x0000001fff077819 */ /* 0x000fe20000011405 */
[----:B--2---:R-:W2:Y:S01]  /*1540*/  LDC R91, c[0x0][0x658] ;  /* 0x00019600ff5b7b82 */ /* 0x004ea20000000800 */
[----:B------:R-:W-:Y:S01]  /*1550*/  LOP3.LUT R5, R5, 0xfffffffc, RZ, 0xc0, !PT ;  /* 0xfffffffc05057812 */ /* 0x000fe200078ec0ff */
[----:B------:R-:W-:Y:S01]  /*1560*/  UMOV UR41, 0x400 ;  /* 0x0000040000297882 */ /* 0x000fe20000000000 */
[----:B------:R-:W-:Y:S01]  /*1570*/  LEA.HI R7, R7, R92, RZ, 0x3 ;  /* 0x0000005c07077211 */ /* 0x000fe200078f18ff */
[----:B------:R-:W-:Y:S01]  /*1580*/  UISETP.NE.AND UP0, UPT, UR5, URZ, UPT ;  /* 0x0000003f0500728c */ /* 0x000fe2000bf05270 */
[----:B------:R-:W-:Y:S01]  /*1590*/  SHF.R.S32.HI R3, RZ, 0x5, R3 ;  /* 0x00000005ff037819 */ /* 0x000fe20000011403 */
[----:B------:R-:W-:Y:S01]  /*15a0*/  IMAD.IADD R5, R4, 0x1, -R5 ;  /* 0x0000000104057824 */ /* 0x000fe200078e0a05 */
[----:B------:R-:W-:Y:S01]  /*15b0*/  LOP3.LUT R7, R7, 0xfffffff8, RZ, 0xc0, !PT ;  /* 0xfffffff807077812 */ /* 0x000fe200078ec0ff */
[----:B------:R-:W4:Y:S01]  /*15c0*/  LDC R96, c[0x0][0x288] ;  /* 0x0000a200ff607b82 */ /* 0x000f220000000800 */
[----:B------:R-:W-:Y:S01]  /*15d0*/  IMAD.MOV.U32 R4, RZ, RZ, -0x1 ;  /* 0xffffffffff047424 */ /* 0x000fe200078e00ff */
[----:B------:R-:W-:Y:S01]  /*15e0*/  ULDC UR6, c[0x0][0x284] ;  /* 0x0000a10000067ab9 */ /* 0x000fe20000000800 */
[----:B------:R-:W-:Y:S01]  /*15f0*/  IMAD.MOV.U32 R6, RZ, RZ, 0x1 ;  /* 0x00000001ff067424 */ /* 0x000fe200078e00ff */
[----:B------:R-:W-:Y:S01]  /*1600*/  USHF.L.U32 UR45, UR40, 0x1, URZ ;  /* 0x00000001282d7899 */ /* 0x000fe2000800063f */
[----:B------:R-:W-:Y:S01]  /*1610*/  IMAD.IADD R92, R92, 0x1, -R7 ;  /* 0x000000015c5c7824 */ /* 0x000fe200078e0a07 */
[----:B------:R-:W-:Y:S01]  /*1620*/  UIADD3 UR42, -UR42, UR40, URZ ;  /* 0x000000282a2a7290 */ /* 0x000fe2000fffe13f */
[----:B------:R-:W-:Y:S01]  /*1630*/  IMAD.SHL.U32 R94, R5, 0x2, RZ ;  /* 0x00000002055e7824 */ /* 0x000fe200078e00ff */
[----:B------:R-:W0:Y:S01]  /*1640*/  LDC R97, c[0x0][0x600] ;  /* 0x00018000ff617b82 */ /* 0x000e220000000800 */
[----:B-1----:R-:W-:Y:S01]  /*1650*/  ULEA UR41, UR4, UR41, 0x18 ;  /* 0x0000002904297291 */ /* 0x002fe2000f8ec03f */
[--C-:B------:R-:W-:Y:S01]  /*1660*/  SHF.R.S32.HI R93, RZ, 0x1f, R92.reuse ;  /* 0x0000001fff5d7819 */ /* 0x100fe2000001145c */
[----:B------:R-:W-:Y:S01]  /*1670*/  USHF.L.U32 UR4, UR5, 0x3, URZ ;  /* 0x0000000305047899 */ /* 0x000fe2000800063f */
[C---:B------:R-:W-:Y:S01]  /*1680*/  IMAD R100, R3.reuse, -0x10, -R92 ;  /* 0xfffffff003647824 */ /* 0x040fe200078e0a5c */
[----:B------:R-:W-:Y:S01]  /*1690*/  USEL UR5, URZ, 0x1, UP0 ;  /* 0x000000013f057887 */ /* 0x000fe20008000000 */
[----:B------:R-:W-:Y:S01]  /*16a0*/  SHF.R.S32.HI R95, RZ, 0x1f, R94 ;  /* 0x0000001fff5f7819 */ /* 0x000fe2000001145e */
[----:B------:R-:W-:Y:S01]  /*16b0*/  UIADD3 UR46, UR41, 0xa0, URZ ;  /* 0x000000a0292e7890 */ /* 0x000fe2000fffe03f */
[-C--:B--2---:R-:W-:Y:S01]  /*16c0*/  SHF.L.U32 R4, R4, R91.reuse, RZ ;  /* 0x0000005b04047219 */ /* 0x084fe200000006ff */
[----:B------:R-:W-:Y:S01]  /*16d0*/  ULOP3.LUT UR4, UR4, 0x8, URZ, 0xc0, !UPT ;  /* 0x0000000804047892 */ /* 0x000fe2000f8ec03f */
[----:B------:R-:W-:Y:S01]  /*16e0*/  IMAD.WIDE R92, R3, 0x10, R92 ;  /* 0x00000010035c7825 */ /* 0x000fe200078e025c */
[----:B------:R-:W-:Y:S01]  /*16f0*/  SHF.L.U32 R91, R6, R91, RZ ;  /* 0x0000005b065b7219 */ /* 0x000fe200000006ff */
[----:B------:R-:W-:Y:S01]  /*1700*/  ULEA UR43, UR43, UR46, 0x3 ;  /* 0x0000002e2b2b7291 */ /* 0x000fe2000f8e183f */
[----:B------:R-:W-:Y:S01]  /*1710*/  LOP3.LUT R99, RZ, R4, RZ, 0x33, !PT ;  /* 0x00000004ff637212 */ /* 0x000fe200078e33ff */
[----:B------:R-:W-:Y:S01]  /*1720*/  IMAD.U32 R103, RZ, RZ, UR5 ;  /* 0x00000005ff677e24 */ /* 0x000fe2000f8e00ff */
[----:B------:R-:W-:Y:S01]  /*1730*/  ULOP3.LUT UR47, UR4, 0x8, URZ, 0x3c, !UPT ;  /* 0x00000008042f7892 */ /* 0x000fe2000f8e3c3f */
[----:B----4-:R-:W-:Y:S01]  /*1740*/  IMAD R96, R5, -0x2, R96 ;  /* 0xfffffffe05607824 */ /* 0x010fe200078e0260 */
[----:B------:R-:W-:Y:S01]  /*1750*/  ULOP3.LUT UR44, UR4, 0x18, URZ, 0x3c, !UPT ;  /* 0x00000018042c7892 */ /* 0x000fe2000f8e3c3f */
[----:B------:R-:W-:-:S02]  /*1760*/  VIADD R100, R100, UR6 ;  /* 0x0000000664647c36 */ /* 0x000fc40008000000 */
[----:B0-----:R-:W-:Y:S01]  /*1770*/  VIADD R97, R97, 0xffffffff ;  /* 0xffffffff61617836 */ /* 0x001fe20000000000 */
[----:B---3--:R-:W-:-:S08]  /*1780*/  SHF.L.U64.HI R98, R10, 0x1, R0 ;  /* 0x000000010a627819 */ /* 0x008fd00000010200 */
.L_x_171:
[----:B------:R-:W-:-:S04]  /*1790*/  SHF.L.U32 R0, R103, 0x1f, RZ ;  /* 0x0000001f67007819 */ /* 0x000fc800000006ff */
[----:B------:R-:W0:Y:S02]  /*17a0*/  SYNCS.PHASECHK.TRANS64.TRYWAIT P0, [UR43+-0x8], R0 ;  /* 0xfffff800ff0075a7 */ /* 0x000e24000800016b */
[----:B0--3--:R-:W-:Y:S05]  /*17b0*/  @!P0 BRA `(.L_x_20) ;  /* 0x0000005800048947 */ /* 0x009fea0003800000 */
.L_x_198:
[----:B------:R-:W-:Y:S02]  /*17c0*/  ULDC UR4, c[0x0][0x28c] ;  /* 0x0000a30000047ab9 */ /* 0x000fe40000000800 */
[----:B------:R-:W-:-:S13]  /*17d0*/  ISETP.LT.AND P0, PT, RZ, UR4, PT ;  /* 0x00000004ff007c0c */ /* 0x000fda000bf01270 */
[----:B------:R-:W-:Y:S05]  /*17e0*/  @P0 BRA `(.L_x_21) ;  /* 0x0000000000400947 */ /* 0x000fea0003800000 */
[----:B0-----:R-:W-:Y:S01]  /*17f0*/  MOV R0, 0x0 ;  /* 0x0000000000007802 */ /* 0x001fe20000000f00 */
[----:B------:R-:W-:Y:S01]  /*1800*/  ULDC.64 UR4, c[0x4][0x68] ;  /* 0x01001a0000047ab9 */ /* 0x000fe20000000a00 */
[----:B------:R-:W-:Y:S01]  /*1810*/  ULDC.64 UR6, c[0x4][0x8] ;  /* 0x0100020000067ab9 */ /* 0x000fe20000000a00 */
[----:B------:R-:W-:Y:S01]  /*1820*/  IMAD.U32 R4, RZ, RZ, UR4 ;  /* 0x00000004ff047e24 */ /* 0x000fe2000f8e00ff */
[----:B------:R0:W1:Y:S01]  /*1830*/  LDC.64 R14, c[0x4][R0] ;  /* 0x01000000000e7b82 */ /* 0x0000620000000a00 */
[----:B------:R-:W-:Y:S01]  /*1840*/  IMAD.U32 R5, RZ, RZ, UR5 ;  /* 0x00000005ff057e24 */ /* 0x000fe2000f8e00ff */
[----:B------:R-:W-:Y:S01]  /*1850*/  ULDC.64 UR4, c[0x4][0x70] ;  /* 0x01001c0000047ab9 */ /* 0x000fe20000000a00 */
[----:B------:R-:W-:Y:S02]  /*1860*/  IMAD.U32 R10, RZ, RZ, UR6 ;  /* 0x00000006ff0a7e24 */ /* 0x000fe4000f8e00ff */
[----:B------:R-:W-:Y:S02]  /*1870*/  IMAD.U32 R6, RZ, RZ, UR4 ;  /* 0x00000004ff067e24 */ /* 0x000fe4000f8e00ff */
[----:B------:R-:W-:-:S02]  /*1880*/  IMAD.U32 R7, RZ, RZ, UR5 ;  /* 0x00000005ff077e24 */ /* 0x000fc4000f8e00ff */
[----:B------:R-:W-:Y:S02]  /*1890*/  IMAD.U32 R11, RZ, RZ, UR7 ;  /* 0x00000007ff0b7e24 */ /* 0x000fe4000f8e00ff */
[----:B------:R-:W-:Y:S02]  /*18a0*/  IMAD.MOV.U32 R8, RZ, RZ, 0x1e1 ;  /* 0x000001e1ff087424 */ /* 0x000fe400078e00ff */
[----:B------:R-:W-:Y:S02]  /*18b0*/  IMAD.MOV.U32 R12, RZ, RZ, 0x1 ;  /* 0x00000001ff0c7424 */ /* 0x000fe400078e00ff */
[----:B0-----:R-:W-:-:S07]  /*18c0*/  IMAD.MOV.U32 R13, RZ, RZ, RZ ;  /* 0x000000ffff0d7224 */ /* 0x001fce00078e00ff */
[----:B------:R-:W-:-:S07]  /*18d0*/  LEPC R20, `(.L_x_21) ;  /* 0x000000001014794e */ /* 0x000fce0000000000 */
[----:B-1---5:R-:W-:Y:S05]  /*18e0*/  CALL.ABS.NOINC R14 ;  /* 0x000000000e007343 */ /* 0x022fea0003c00000 */
.L_x_21:
[----:B0-----:R-:W-:-:S04]  /*18f0*/  LOP3.LUT R0, R23, 0x1, RZ, 0xfc, !PT ;  /* 0x0000000117007812 */ /* 0x001fc800078efcff */
[----:B------:R-:W-:-:S13]  /*1900*/  ISETP.NE.AND P0, PT, R0, 0x3, PT ;  /* 0x000000030000780c */ /* 0x000fda0003f05270 */
[----:B------:R-:W-:Y:S05]  /*1910*/  @!P0 BRA `(.L_x_22) ;  /* 0x0000000000048947 */ /* 0x000fea0003800000 */
[----:B------:R-:W-:Y:S01]  /*1920*/  BPT.TRAP 0x1 ;  /* 0x000000040000795c */ /* 0x000fe20000300000 */
.L_x_22:
[----:B------:R-:W-:Y:S02]  /*1930*/  IMAD.U32 R3, RZ, RZ, UR38 ;  /* 0x00000026ff037e24 */ /* 0x000fe4000f8e00ff */
[----:B------:R-:W-:-:S03]  /*1940*/  IMAD.U32 R0, RZ, RZ, UR39 ;  /* 0x00000027ff007e24 */ /* 0x000fc6000f8e00ff */
[----:B------:R-:W-:Y:S02]  /*1950*/  LEA R3, R3, UR41, 0x3 ;  /* 0x0000002903037c11 */ /* 0x000fe4000f8e18ff */
[----:B------:R-:W-:-:S04]  /*1960*/  SHF.L.U32 R0, R0, 0x1f, RZ ;  /* 0x0000001f00007819 */ /* 0x000fc800000006ff */
[----:B------:R0:W1:Y:S01]  /*1970*/  SYNCS.PHASECHK.TRANS64.TRYWAIT P1, [R3+URZ], R0 ;  /* 0x00000000030075a7 */ /* 0x000062000802017f */
[----:B------:R-:W-:Y:S05]  /*1980*/  @!P0 BRA `(.L_x_23) ;  /* 0x0000000000048947 */ /* 0x000fea0003800000 */
[----:B------:R-:W-:Y:S01]  /*1990*/  BPT.TRAP 0x1 ;  /* 0x000000040000795c */ /* 0x000fe20000300000 */
.L_x_23:
[----:B------:R-:W-:-:S05]  /*19a0*/  IMAD.U32 R4, RZ, RZ, UR42 ;  /* 0x0000002aff047e24 */ /* 0x000fca000f8e00ff */
[----:B------:R-:W-:Y:S01]  /*19b0*/  ISETP.GE.AND P2, PT, R4, 0x1, PT ;  /* 0x000000010400780c */ /* 0x000fe20003f46270 */
[----:B-1----:R-:W-:-:S12]  /*19c0*/  @P1 BRA `(.L_x_24) ;  /* 0x0000000000081947 */ /* 0x002fd80003800000 */
[----:B------:R-:W1:Y:S02]  /*19d0*/  SYNCS.PHASECHK.TRANS64.TRYWAIT P1, [R3+URZ], R0 ;  /* 0x00000000030075a7 */ /* 0x000e64000802017f */
[----:B-1----:R-:W-:Y:S05]  /*19e0*/  @!P1 BRA `(.L_x_25) ;  /* 0x0000005400909947 */ /* 0x002fea0003800000 */
.L_x_24:
[----:B------:R-:W-:Y:S05]  /*19f0*/  WARPSYNC.ALL ;  /* 0x0000000000007948 */ /* 0x000fea0003800000 */
[----:B------:R-:W-:Y:S01]  /*1a00*/  UIADD3 UR4, UR41, 0x180, URZ ;  /* 0x0000018029047890 */ /* 0x000fe2000fffe03f */
[----:B------:R-:W-:Y:S01]  /*1a10*/  WARPGROUP.ARRIVE ;  /* 0x00000000000079c5 */ /* 0x000fe20000000000 */
[----:B------:R-:W-:Y:S02]  /*1a20*/  UIADD3 UR5, UR41, 0x12180, URZ ;  /* 0x0001218029057890 */ /* 0x000fe4000fffe03f */
[----:B------:R-:W-:Y:S02]  /*1a30*/  USHF.R.U32.HI UR4, URZ, 0x4, UR4 ;  /* 0x000000043f047899 */ /* 0x000fe40008011604 */
[----:B------:R-:W-:-:S02]  /*1a40*/  USHF.R.U32.HI UR5, URZ, 0x4, UR5 ;  /* 0x000000043f057899 */ /* 0x000fc40008011605 */
[----:B------:R-:W-:Y:S02]  /*1a50*/  ULOP3.LUT UR4, UR4, 0x3fff, URZ, 0xc0, !UPT ;  /* 0x00003fff04047892 */ /* 0x000fe4000f8ec03f */
[----:B------:R-:W-:Y:S02]  /*1a60*/  ULOP3.LUT UR5, UR5, 0x3fff, URZ, 0xc0, !UPT ;  /* 0x00003fff05057892 */ /* 0x000fe4000f8ec03f */
[----:B------:R-:W-:Y:S02]  /*1a70*/  ULOP3.LUT UR8, UR4, 0x10000, URZ, 0xfc, !UPT ;  /* 0x0001000004087892 */ /* 0x000fe4000f8efc3f */
[----:B------:R-:W-:Y:S02]  /*1a80*/  ULOP3.LUT UR9, UR5, 0x10000, URZ, 0xfc, !UPT ;  /* 0x0001000005097892 */ /* 0x000fe4000f8efc3f */
[----:B------:R-:W-:Y:S02]  /*1a90*/  ULEA UR10, UR38, UR8, 0x9 ;  /* 0x00000008260a7291 */ /* 0x000fe4000f8e483f */
[----:B------:R-:W-:Y:S01]  /*1aa0*/  ULEA UR11, UR38, UR9, 0xa ;  /* 0x00000009260b7291 */ /* 0x000fe2000f8e503f */
[----:B------:R-:W-:Y:S01]  /*1ab0*/  UMOV UR5, 0x40000040 ;  /* 0x4000004000057882 */ /* 0x000fe20000000000 */
[----:B------:R-:W-:-:S03]  /*1ac0*/  UMOV UR7, 0x40000040 ;  /* 0x4000004000077882 */ /* 0x000fc60000000000 */
[----:B------:R-:W-:Y:S02]  /*1ad0*/  UMOV UR4, UR10 ;  /* 0x0000000a00047c82 */ /* 0x000fe40008000000 */
[----:B------:R-:W-:Y:S02]  /*1ae0*/  UMOV UR6, UR11 ;  /* 0x0000000b00067c82 */ /* 0x000fe40008000000 */
[----:B------:R-:W-:Y:S01]  /*1af0*/  IGMMA.64x128x32.S8.S8 R24, gdesc[UR4], RZ, !UPT, gsb0 ;  /* 0x03600000041879f1 */ /* 0x000fe2000c0410ff */
[----:B------:R-:W-:Y:S02]  /*1b00*/  UIADD3 UR4, UR10, 0x2, URZ ;  /* 0x000000020a047890 */ /* 0x000fe4000fffe03f */
[----:B------:R-:W-:Y:S01]  /*1b10*/  UIADD3 UR6, UR11, 0x2, URZ ;  /* 0x000000020b067890 */ /* 0x000fe2000fffe03f */
[----:B------:R-:W-:Y:S01]  /*1b20*/  UMOV UR5, 0x40000040 ;  /* 0x4000004000057882 */ /* 0x000fe20000000000 */
[----:B------:R-:W-:Y:S01]  /*1b30*/  UMOV UR7, 0x40000040 ;  /* 0x4000004000077882 */ /* 0x000fe20000000000 */
[----:B------:R-:W-:-:S02]  /*1b40*/  WARPGROUP.DEPBAR.LE gsb0, 0x0 ;  /* 0x00008000000079c5 */ /* 0x000fc40000010000 */
[----:B------:R-:W-:-:S06]  /*1b50*/  WARPGROUP.ARRIVE ;  /* 0x00000000000079c5 */ /* 0x000fcc0000000000 */
[----:B------:R-:W-:Y:S01]  /*1b60*/  IGMMA.64x128x32.S8.S8 R24, gdesc[UR4], R24, gsb0 ;  /* 0x03600000041879f1 */ /* 0x000fe20008041018 */
[----:B------:R-:W-:Y:S02]  /*1b70*/  UIADD3 UR4, UR10, 0x4, URZ ;  /* 0x000000040a047890 */ /* 0x000fe4000fffe03f */
[----:B------:R-:W-:Y:S01]  /*1b80*/  UIADD3 UR6, UR11, 0x4, URZ ;  /* 0x000000040b067890 */ /* 0x000fe2000fffe03f */
[----:B------:R-:W-:Y:S01]  /*1b90*/  UMOV UR5, 0x40000040 ;  /* 0x4000004000057882 */ /* 0x000fe20000000000 */
[----:B------:R-:W-:Y:S01]  /*1ba0*/  UMOV UR7, 0x40000040 ;  /* 0x4000004000077882 */ /* 0x000fe20000000000 */
[----:B------:R-:W-:Y:S02]  /*1bb0*/  WARPGROUP.DEPBAR.LE gsb0, 0x0 ;  /* 0x00008000000079c5 */ /* 0x000fe40000010000 */
        /* <DEDUP_REMOVED lines=8> */
[----:B------:R-:W-:Y:S03]  /*1c40*/  IGMMA.64x128x32.S8.S8 R24, gdesc[UR4], R24, gsb0 ;  /* 0x03600000041879f1 */ /* 0x000fe60008041018 */
[----:B------:R-:W-:Y:S02]  /*1c50*/  WARPGROUP.DEPBAR.LE gsb0, 0x0 ;  /* 0x00008000000079c5 */ /* 0x000fe40000010000 */
[----:B------:R-:W-:Y:S05]  /*1c60*/  @!P2 BRA `(.L_x_26) ;  /* 0x000000040014a947 */ /* 0x000fea0003800000 */
[----:B------:R-:W-:Y:S01]  /*1c70*/  UIADD3 UR4, UR38, 0x1, URZ ;  /* 0x0000000126047890 */ /* 0x000fe2000fffe03f */
[----:B01----:R-:W-:Y:S02]  /*1c80*/  IMAD.U32 R0, RZ, RZ, UR42 ;  /* 0x0000002aff007e24 */ /* 0x003fe4000f8e00ff */
[----:B------:R-:W-:Y:S01]  /*1c90*/  IMAD.U32 R3, RZ, RZ, UR38 ;  /* 0x00000026ff037e24 */ /* 0x000fe2000f8e00ff */
[----:B------:R-:W-:-:S04]  /*1ca0*/  UISETP.NE.AND UP0, UPT, UR4, 0x9, UPT ;  /* 0x000000090400788c */ /* 0x000fc8000bf05270 */
[----:B------:R-:W-:Y:S02]  /*1cb0*/  USEL UR5, URZ, 0x1, UP0 ;  /* 0x000000013f057887 */ /* 0x000fe40008000000 */
[----:B------:R-:W-:Y:S02]  /*1cc0*/  USEL UR10, UR4, URZ, UP0 ;  /* 0x0000003f040a7287 */ /* 0x000fe40008000000 */
[----:B------:R-:W-:-:S06]  /*1cd0*/  ULOP3.LUT UR5, UR39, UR5, URZ, 0x3c, !UPT ;  /* 0x0000000527057292 */ /* 0x000fcc000f8e3c3f */
[----:B------:R-:W-:-:S07]  /*1ce0*/  IMAD.U32 R6, RZ, RZ, UR5 ;  /* 0x00000005ff067e24 */ /* 0x000fce000f8e00ff */
.L_x_33:
[----:B------:R-:W-:Y:S05]  /*1cf0*/  @!P0 BRA `(.L_x_27) ;  /* 0x0000000000048947 */ /* 0x000fea0003800000 */
[----:B------:R-:W-:Y:S01]  /*1d00*/  BPT.TRAP 0x1 ;  /* 0x000000040000795c */ /* 0x000fe20000300000 */
.L_x_27:
[----:B------:R-:W-:Y:S01]  /*1d10*/  ULEA UR4, UR10, UR41, 0x3 ;  /* 0x000000290a047291 */ /* 0x000fe2000f8e183f */
[----:B------:R-:W-:-:S08]  /*1d20*/  SHF.L.U32 R4, R6, 0x1f, RZ ;  /* 0x0000001f06047819 */ /* 0x000fd000000006ff */
[----:B------:R0:W1:Y:S01]  /*1d30*/  SYNCS.PHASECHK.TRANS64.TRYWAIT P1, [UR4], R4 ;  /* 0x00000004ff0075a7 */ /* 0x0000620008020144 */
[----:B------:R-:W-:Y:S05]  /*1d40*/  @!P0 BRA `(.L_x_28) ;  /* 0x0000000000048947 */ /* 0x000fea0003800000 */
[----:B------:R-:W-:Y:S01]  /*1d50*/  BPT.TRAP 0x1 ;  /* 0x000000040000795c */ /* 0x000fe20000300000 */
.L_x_28:
[----:B-1----:R-:W-:Y:S05]  /*1d60*/  @P1 BRA `(.L_x_29) ;  /* 0x0000000000081947 */ /* 0x002fea0003800000 */
[----:B------:R-:W1:Y:S02]  /*1d70*/  SYNCS.PHASECHK.TRANS64.TRYWAIT P1, [UR4], R4 ;  /* 0x00000004ff0075a7 */ /* 0x000e640008020144 */
[----:B-1----:R-:W-:Y:S05]  /*1d80*/  @!P1 BRA `(.L_x_30) ;  /* 0x0000005000bc9947 */ /* 0x002fea0003800000 */
.L_x_29:
[----:B------:R-:W-:Y:S01]  /*1d90*/  ULEA UR11, UR10, UR8, 0x9 ;  /* 0x000000080a0b7291 */ /* 0x000fe2000f8e483f */
[----:B------:R-:W-:Y:S01]  /*1da0*/  WARPGROUP.ARRIVE ;  /* 0x00000000000079c5 */ /* 0x000fe20000000000 */
[----:B------:R-:W-:Y:S01]  /*1db0*/  ULEA UR12, UR10, UR9, 0xa ;  /* 0x000000090a0c7291 */ /* 0x000fe2000f8e503f */
[----:B------:R-:W-:Y:S01]  /*1dc0*/  UMOV UR5, 0x40000040 ;  /* 0x4000004000057882 */ /* 0x000fe20000000000 */
[----:B------:R-:W-:-:S03]  /*1dd0*/  UMOV UR7, 0x40000040 ;  /* 0x4000004000077882 */ /* 0x000fc60000000000 */
[----:B------:R-:W-:Y:S02]  /*1de0*/  UMOV UR4, UR11 ;  /* 0x0000000b00047c82 */ /* 0x000fe40008000000 */
[----:B------:R-:W-:Y:S02]  /*1df0*/  UMOV UR6, UR12 ;  /* 0x0000000c00067c82 */ /* 0x000fe40008000000 */
[----:B------:R-:W-:Y:S01]  /*1e00*/  IGMMA.64x128x32.S8.S8 R24, gdesc[UR4], R24, gsb0 ;  /* 0x03600000041879f1 */ /* 0x000fe20008041018 */
        /* <DEDUP_REMOVED lines=23> */
[----:B------:R-:W-:Y:S01]  /*1f80*/  BPT.TRAP 0x1 ;  /* 0x000000040000795c */ /* 0x000fe20000300000 */
.L_x_31:
[----:B------:R-:W-:-:S13]  /*1f90*/  ISETP.NE.AND P1, PT, R102, RZ, PT ;  /* 0x000000ff6600720c */ /* 0x000fda0003f25270 */
[----:B01----:R-:W-:-:S05]  /*1fa0*/  @P1 LEA R4, R3, UR41, 0x3 ;  /* 0x0000002903041c11 */ /* 0x003fca000f8e18ff */
[----:B------:R-:W-:-:S05]  /*1fb0*/  @P1 VIADD R5, R4, 0x48 ;  /* 0x0000004804051836 */ /* 0x000fca0000000000 */
[----:B------:R-:W-:-:S04]  /*1fc0*/  @P1 PRMT R5, R88, 0x654, R5 ;  /* 0x0000065458051816 */ /* 0x000fc80000000005 */
[----:B------:R0:W-:Y:S01]  /*1fd0*/  @P1 SYNCS.ARRIVE.TRANS64.RED.A1T0 RZ, [R5+URZ], RZ ;  /* 0x000000ff05ff19a7 */ /* 0x0001e2000810043f */
[----:B------:R-:W-:-:S13]  /*1fe0*/  ISETP.GT.U32.AND P1, PT, R23, 0x1, PT ;  /* 0x000000011700780c */ /* 0x000fda0003f24070 */
[----:B0-----:R-:W-:Y:S05]  /*1ff0*/  @P1 BRA `(.L_x_32) ;  /* 0x0000000000041947 */ /* 0x001fea0003800000 */
[----:B------:R-:W-:Y:S01]  /*2000*/  BPT.TRAP 0x1 ;  /* 0x000000040000795c */ /* 0x000fe20000300000 */
.L_x_32:
[----:B------:R-:W-:Y:S01]  /*2010*/  UIADD3 UR10, UR10, 0x1, URZ ;  /* 0x000000010a0a7890 */ /* 0x000fe2000fffe03f */
[C---:B------:R-:W-:Y:S01]  /*2020*/  ISETP.GT.AND P2, PT, R0.reuse, 0x1, PT ;  /* 0x000000010000780c */ /* 0x040fe20003f44270 */
[----:B------:R-:W-:Y:S02]  /*2030*/  VIADD R3, R3, 0x1 ;  /* 0x0000000103037836 */ /* 0x000fe40000000000 */
[----:B------:R-:W-:Y:S01]  /*2040*/  UISETP.NE.AND UP0, UPT, UR10, 0x9, UPT ;  /* 0x000000090a00788c */ /* 0x000fe2000bf05270 */
[----:B------:R-:W-:Y:S02]  /*2050*/  VIADD R0, R0, 0xffffffff ;  /* 0xffffffff00007836 */ /* 0x000fe40000000000 */
[C---:B------:R-:W-:Y:S01]  /*2060*/  ISETP.NE.AND P1, PT, R3.reuse, 0x9, PT ;  /* 0x000000090300780c */ /* 0x040fe20003f25270 */
[----:B------:R-:W-:Y:S02]  /*2070*/  USEL UR4, URZ, 0x1, UP0 ;  /* 0x000000013f047887 */ /* 0x000fe40008000000 */
[----:B------:R-:W-:Y:S01]  /*2080*/  USEL UR10, UR10, URZ, UP0 ;  /* 0x0000003f0a0a7287 */ /* 0x000fe20008000000 */
[----:B------:R-:W-:-:S03]  /*2090*/  SEL R3, R3, RZ, P1 ;  /* 0x000000ff03037207 */ /* 0x000fc60000800000 */
[----:B------:R-:W-:Y:S01]  /*20a0*/  LOP3.LUT R6, R6, UR4, RZ, 0x3c, !PT ;  /* 0x0000000406067c12 */ /* 0x000fe2000f8e3cff */
[----:B------:R-:W-:Y:S07]  /*20b0*/  @P2 BRA `(.L_x_33) ;  /* 0xfffffffc000c2947 */ /* 0x000fee000383ffff */
.L_x_26:
[----:B01----:R-:W0:Y:S01]  /*20c0*/  LDC R0, c[0x0][0x28c] ;  /* 0x0000a300ff007b82 */ /* 0x003e220000000800 */
[----:B------:R-:W-:-:S04]  /*20d0*/  IMAD.U32 R3, RZ, RZ, UR47 ;  /* 0x0000002fff037e24 */ /* 0x000fc8000f8e00ff */
[----:B------:R1:W-:Y:S01]  /*20e0*/  SYNCS.ARRIVE.TRANS64.A1T0 RZ, [R3+UR46], RZ ;  /* 0x000000ff03ff79a7 */ /* 0x0003e2000810002e */
[----:B0-----:R-:W-:-:S13]  /*20f0*/  ISETP.GE.AND P1, PT, R0, 0x1, PT ;  /* 0x000000010000780c */ /* 0x001fda0003f26270 */
[----:B-1----:R-:W-:Y:S05]  /*2100*/  @!P1 BRA `(.L_x_34) ;  /* 0x0000000000449947 */ /* 0x002fea0003800000 */
[----:B------:R-:W-:Y:S05]  /*2110*/  @!P0 BRA `(.L_x_35) ;  /* 0x0000000000048947 */ /* 0x000fea0003800000 */
[----:B------:R-:W-:Y:S01]  /*2120*/  BPT.TRAP 0x1 ;  /* 0x000000040000795c */ /* 0x000fe20000300000 */
.L_x_35:
[----:B------:R-:W-:-:S13]  /*2130*/  ISETP.NE.AND P0, PT, R102, RZ, PT ;  /* 0x000000ff6600720c */ /* 0x000fda0003f05270 */
[----:B------:R-:W-:-:S05]  /*2140*/  VOTEU.ANY UP0, P0 ;  /* 0x00000000003f7886 */ /* 0x000fca0000000100 */
[----:B------:R-:W-:-:S06]  /*2150*/  @UP0 UIADD3 UR4, UR38, UR42, URZ ;  /* 0x0000002a26040290 */ /* 0x000fcc000fffe03f */
[----:B------:R-:W-:Y:S02]  /*2160*/  IMAD.U32 R4, RZ, RZ, UR4 ;  /* 0x00000004ff047e24 */ /* 0x000fe4000f8e00ff */
[----:B------:R-:W-:Y:S02]  /*2170*/  IMAD.U32 R3, RZ, RZ, UR4 ;  /* 0x00000004ff037e24 */ /* 0x000fe4000f8e00ff */
[----:B------:R-:W-:-:S05]  /*2180*/  @P0 IMAD.WIDE.U32 R4, R4, 0x38e38e39, RZ ;  /* 0x38e38e3904040825 */ /* 0x000fca00078e00ff */
[----:B------:R-:W-:-:S05]  /*2190*/  @P0 SHF.R.U32.HI R0, RZ, 0x1, R5 ;  /* 0x00000001ff000819 */ /* 0x000fca0000011605 */
[----:B------:R-:W-:-:S05]  /*21a0*/  @P0 IMAD R0, R0, -0x9, R3 ;  /* 0xfffffff700000824 */ /* 0x000fca00078e0203 */
[----:B------:R-:W-:-:S05]  /*21b0*/  @P0 LEA R0, R0, UR41, 0x3 ;  /* 0x0000002900000c11 */ /* 0x000fca000f8e18ff */
[----:B------:R-:W-:-:S05]  /*21c0*/  @P0 VIADD R3, R0, 0x48 ;  /* 0x0000004800030836 */ /* 0x000fca0000000000 */
[----:B------:R-:W-:-:S04]  /*21d0*/  @P0 PRMT R3, R88, 0x654, R3 ;  /* 0x0000065458030816 */ /* 0x000fc80000000003 */
[----:B------:R0:W-:Y:S01]  /*21e0*/  @P0 SYNCS.ARRIVE.TRANS64.RED.A1T0 RZ, [R3+URZ], RZ ;  /* 0x000000ff03ff09a7 */ /* 0x0001e2000810043f */
[----:B------:R-:W-:-:S13]  /*21f0*/  ISETP.GT.U32.AND P0, PT, R23, 0x1, PT ;  /* 0x000000011700780c */ /* 0x000fda0003f04070 */
[----:B0-----:R-:W-:Y:S05]  /*2200*/  @P0 BRA `(.L_x_34) ;  /* 0x0000000000040947 */ /* 0x001fea0003800000 */
[----:B------:R-:W-:Y:S01]  /*2210*/  BPT.TRAP 0x1 ;  /* 0x000000040000795c */ /* 0x000fe20000300000 */
.L_x_34:
[----:B------:R-:W-:Y:S01]  /*2220*/  SHF.L.U32 R0, R103, 0x1f, RZ ;  /* 0x0000001f67007819 */ /* 0x000fe200000006ff */
[----:B------:R-:W-:Y:S01]  /*2230*/  UIADD3 UR38, UR38, UR45, URZ ;  /* 0x0000002d26267290 */ /* 0x000fe2000fffe03f */
[----:B------:R-:W-:Y:S01]  /*2240*/  IMAD.SHL.U32 R3, R22, 0x40, RZ ;  /* 0x0000004016037824 */ /* 0x000fe200078e00ff */
[----:B------:R-:W-:Y:S01]  /*2250*/  UISETP.GE.U32.AND UP1, UPT, UR45, 0x9, UPT ;  /* 0x000000092d00788c */ /* 0x000fe2000bf26070 */
[----:B------:R-:W0:Y:S01]  /*2260*/  SYNCS.PHASECHK.TRANS64.TRYWAIT P0, [UR43+0x8], R0 ;  /* 0x00000800ff0075a7 */ /* 0x000e22000800016b */
[----:B------:R-:W-:-:S04]  /*2270*/  UISETP.GT.U32.AND UP0, UPT, UR38, 0x8, UPT ;  /* 0x000000082600788c */ /* 0x000fc8000bf04070 */
[----:B------:R-:W-:-:S04]  /*2280*/  UISETP.LT.U32.AND UP0, UPT, UR45, 0x9, UP0 ;  /* 0x000000092d00788c */ /* 0x000fc80008701070 */
[----:B------:R-:W-:Y:S02]  /*2290*/  USEL UR6, URZ, 0x1, !UP0 ;  /* 0x000000013f067887 */ /* 0x000fe4000c000000 */
[----:B------:R-:W-:Y:S02]  /*22a0*/  @UP1 UIMAD.WIDE.U32 UR4, UR38, 0x38e38e39, URZ ;  /* 0x38e38e39260418a5 */ /* 0x000fe4000f8e003f */
[----:B------:R-:W-:Y:S02]  /*22b0*/  ULOP3.LUT UR39, UR39, UR6, URZ, 0x3c, !UPT ;  /* 0x0000000627277292 */ /* 0x000fe4000f8e3c3f */
[----:B------:R-:W-:-:S04]  /*22c0*/  @UP1 USHF.R.U32.HI UR4, URZ, 0x1, UR5 ;  /* 0x000000013f041899 */ /* 0x000fc80008011605 */
[----:B------:R-:W-:Y:S01]  /*22d0*/  @UP1 ULOP3.LUT UR39, UR39, 0x1, UR4, 0x78, !UPT ;  /* 0x0000000127271892 */ /* 0x000fe2000f8e7804 */
[----:B0-----:R-:W-:Y:S11]  /*22e0*/  @!P0 BRA `(.L_x_36) ;  /* 0x0000004c007c8947 */ /* 0x001ff60003800000 */
.L_x_199:
[----:B------:R-:W-:Y:S01]  /*22f0*/  ULDC UR4, c[0x0][0x284] ;  /* 0x0000a10000047ab9 */ /* 0x000fe20000000800 */
[----:B------:R-:W-:Y:S01]  /*2300*/  IMAD.SHL.U32 R13, R19, 0x80, RZ ;  /* 0x00000080130d7824 */ /* 0x000fe200078e00ff */
[----:B------:R-:W-:Y:S01]  /*2310*/  ISETP.GE.AND P0, PT, R3, UR4, PT ;  /* 0x0000000403007c0c */ /* 0x000fe2000bf06270 */
[----:B------:R-:W-:-:S03]  /*2320*/  ULDC UR4, c[0x0][0x288] ;  /* 0x0000a20000047ab9 */ /* 0x000fc60000000800 */
[----:B------:R-:W-:-:S13]  /*2330*/  ISETP.GE.OR P0, PT, R13, UR4, P0 ;  /* 0x000000040d007c0c */ /* 0x000fda0008706670 */
[----:B------:R-:W-:Y:S05]  /*2340*/  @P0 BRA `(.L_x_37) ;  /* 0x0000003000c80947 */ /* 0x000fea0003800000 */
[----:B------:R-:W1:Y:S01]  /*2350*/  LDC.64 R8, c[0x0][0x5c8] ;  /* 0x00017200ff087b82 */ /* 0x000e620000000a00 */
[----:B------:R-:W-:Y:S01]  /*2360*/  SHF.R.S32.HI R11, RZ, 0x1f, R18 ;  /* 0x0000001fff0b7819 */ /* 0x000fe20000011412 */
[----:B------:R-:W-:Y:S01]  /*2370*/  ULDC.64 UR4, c[0x0][0x5d0] ;  /* 0x0001740000047ab9 */ /* 0x000fe20000000a00 */
[----:B------:R-:W-:Y:S01]  /*2380*/  SHF.R.S32.HI R10, RZ, 0x1f, R13 ;  /* 0x0000001fff0a7819 */ /* 0x000fe2000001140d */
[----:B0-----:R-:W-:Y:S01]  /*2390*/  IMAD.WIDE.U32 R4, R18, UR4, R94 ;  /* 0x0000000412047c25 */ /* 0x001fe2000f8e005e */
[----:B------:R-:W-:Y:S03]  /*23a0*/  BSSY B0, `(.L_x_37) ;  /* 0x000032c000007945 */ /* 0x000fe60003800000 */
[----:B------:R-:W-:Y:S01]  /*23b0*/  IMAD R7, R11, UR4, RZ ;  /* 0x000000040b077c24 */ /* 0x000fe2000f8e02ff */
[----:B------:R-:W-:Y:S01]  /*23c0*/  IADD3 R4, P0, R13, R4, RZ ;  /* 0x000000040d047210 */ /* 0x000fe20007f1e0ff */
[----:B------:R-:W-:-:S04]  /*23d0*/  IMAD.WIDE R14, R22, 0x40, R92 ;  /* 0x00000040160e7825 */ /* 0x000fc800078e025c */
[----:B------:R-:W-:Y:S01]  /*23e0*/  IMAD R7, R18, UR5, R7 ;  /* 0x0000000512077c24 */ /* 0x000fe2000f8e0207 */
[----:B------:R-:W-:Y:S01]  /*23f0*/  ULDC.64 UR4, c[0x0][0x5c0] ;  /* 0x0001700000047ab9 */ /* 0x000fe20000000a00 */
[----:B------:R-:W-:Y:S02]  /*2400*/  IMAD.IADD R20, R100, 0x1, -R3 ;  /* 0x0000000164147824 */ /* 0x000fe400078e0a03 */
[----:B------:R-:W-:Y:S01]  /*2410*/  IMAD.IADD R19, R96, 0x1, -R13 ;  /* 0x0000000160137824 */ /* 0x000fe200078e0a0d */
[----:B------:R-:W-:Y:S01]  /*2420*/  IADD3.X R5, R10, R5, R7, P0, !PT ;  /* 0x000000050a057210 */ /* 0x000fe200007fe407 */
[-C--:B-1----:R-:W-:Y:S02]  /*2430*/  IMAD R0, R15, R8.reuse, RZ ;  /* 0x000000080f007224 */ /* 0x082fe400078e02ff */
[----:B------:R-:W-:-:S04]  /*2440*/  IMAD.WIDE.U32 R4, R14, R8, R4 ;  /* 0x000000080e047225 */ /* 0x000fc800078e0004 */
[----:B------:R-:W-:Y:S01]  /*2450*/  IMAD R7, R14, R9, R0 ;  /* 0x000000090e077224 */ /* 0x000fe200078e0200 */
[----:B------:R-:W-:-:S04]  /*2460*/  IADD3 R4, P0, R4, UR4, RZ ;  /* 0x0000000404047c10 */ /* 0x000fc8000ff1e0ff */
[----:B------:R-:W-:Y:S02]  /*2470*/  IADD3.X R5, R5, UR5, R7, P0, !PT ;  /* 0x0000000505057c10 */ /* 0x000fe400087fe407 */
[----:B-----5:R-:W-:Y:S02]  /*2480*/  ISETP.NE.AND P0, PT, R90, RZ, PT ;  /* 0x000000ff5a00720c */ /* 0x020fe40003f05270 */
[----:B------:R-:W-:-:S04]  /*2490*/  LEA R6, P1, R8, R4, 0x3 ;  /* 0x0000000408067211 */ /* 0x000fc800078218ff */
[----:B------:R-:W-:-:S07]  /*24a0*/  LEA.HI.X R7, R8, R5, R9, 0x3, P1 ;  /* 0x0000000508077211 */ /* 0x000fce00008f1c09 */
[----:B------:R-:W-:Y:S05]  /*24b0*/  @!P0 BRA `(.L_x_38) ;  /* 0x0000002400608947 */ /* 0x000fea0003800000 */
[----:B------:R-:W0:Y:S01]  /*24c0*/  LDC.64 R104, c[0x0][0x5b0] ;  /* 0x00016c00ff687b82 */ /* 0x000e220000000a00 */
[----:B------:R-:W-:Y:S01]  /*24d0*/  ULDC.64 UR4, c[0x0][0x5b8] ;  /* 0x00016e0000047ab9 */ /* 0x000fe20000000a00 */
[----:B------:R-:W-:Y:S01]  /*24e0*/  ISETP.GE.AND P1, PT, R20, 0x1, PT ;  /* 0x000000011400780c */ /* 0x000fe20003f26270 */
[C---:B------:R-:W-:Y:S01]  /*24f0*/  IMAD.WIDE.U32 R8, R18.reuse, UR4, R94 ;  /* 0x0000000412087c25 */ /* 0x040fe2000f8e005e */
[----:B------:R-:W-:Y:S02]  /*2500*/  BSSY B1, `(.L_x_39) ;  /* 0x000000e000017945 */ /* 0x000fe40003800000 */
[----:B------:R-:W-:Y:S01]  /*2510*/  ISETP.LT.OR P2, PT, R19, 0x1, !P1 ;  /* 0x000000011300780c */ /* 0x000fe20004f41670 */
[----:B------:R-:W-:Y:S01]  /*2520*/  IMAD R3, R11, UR4, RZ ;  /* 0x000000040b037c24 */ /* 0x000fe2000f8e02ff */
[----:B------:R-:W1:Y:S01]  /*2530*/  LDC.64 R106, c[0x0][0x5a8] ;  /* 0x00016a00ff6a7b82 */ /* 0x000e620000000a00 */
[----:B------:R-:W-:Y:S02]  /*2540*/  IADD3 R12, P0, R13, R8, RZ ;  /* 0x000000080d0c7210 */ /* 0x000fe40007f1e0ff */
[----:B------:R-:W-:-:S05]  /*2550*/  IMAD R3, R18, UR5, R3 ;  /* 0x0000000512037c24 */ /* 0x000fca000f8e0203 */
[----:B------:R-:W-:Y:S01]  /*2560*/  IADD3.X R13, R10, R9, R3, P0, !PT ;  /* 0x000000090a0d7210 */ /* 0x000fe200007fe403 */
[-C--:B0-----:R-:W-:Y:S02]  /*2570*/  IMAD R0, R15, R104.reuse, RZ ;  /* 0x000000680f007224 */ /* 0x081fe400078e02ff */
[----:B------:R-:W-:-:S04]  /*2580*/  IMAD.WIDE.U32 R8, R14, R104, R12 ;  /* 0x000000680e087225 */ /* 0x000fc800078e000c */
[----:B------:R-:W-:Y:S01]  /*2590*/  IMAD R21, R14, R105, R0 ;  /* 0x000000690e157224 */ /* 0x000fe200078e0200 */
[----:B-1----:R-:W-:-:S04]  /*25a0*/  IADD3 R8, P0, R8, R106, RZ ;  /* 0x0000006a08087210 */ /* 0x002fc80007f1e0ff */
[----:B------:R-:W-:Y:S01]  /*25b0*/  IADD3.X R9, R107, R9, R21, P0, !PT ;  /* 0x000000096b097210 */ /* 0x000fe200007fe415 */
[----:B------:R-:W-:Y:S08]  /*25c0*/  @P2 BRA `(.L_x_40) ;  /* 0x0000000000042947 */ /* 0x000ff00003800000 */
[----:B------:R0:W5:Y:S02]  /*25d0*/  LDG.E.U8 R101, desc[UR36][R8.64] ;  /* 0x0000002408657981 */ /* 0x000164000c1e1100 */
.L_x_40:
[----:B------:R-:W-:Y:S05]  /*25e0*/  BSYNC B1 ;  /* 0x0000000000017941 */ /* 0x000fea0003800000 */
.L_x_39:
[----:B-----5:R-:W-:Y:S01]  /*25f0*/  LOP3.LUT R0, R101, 0xffff, RZ, 0xc0, !PT ;  /* 0x0000ffff65007812 */ /* 0x020fe200078ec0ff */
[C---:B------:R-:W-:Y:S01]  /*2600*/  IMAD.SHL.U32 R10, R104.reuse, 0x8, RZ ;  /* 0x00000008680a7824 */ /* 0x040fe200078e00ff */
[----:B------:R-:W-:Y:S01]  /*2610*/  SHF.L.U64.HI R11, R104, 0x3, R105 ;  /* 0x00000003680b7819 */ /* 0x000fe20000010269 */
[----:B------:R-:W-:Y:S01]  /*2620*/  BSSY B1, `(.L_x_41) ;  /* 0x000000e000017945 */ /* 0x000fe20003800000 */
[----:B------:R-:W-:Y:S02]  /*2630*/  PRMT R3, R0, 0x8880, RZ ;  /* 0x0000888000037816 */ /* 0x000fe400000000ff */
[----:B------:R-:W-:Y:S01]  /*2640*/  ISETP.GE.AND P0, PT, R20, 0x9, PT ;  /* 0x000000091400780c */ /* 0x000fe20003f06270 */
[----:B------:R-:W-:-:S04]  /*2650*/  IMAD.WIDE.U32 R10, R14, R104, R10 ;  /* 0x000000680e0a7225 */ /* 0x000fc800078e000a */
[----:B------:R-:W-:Y:S01]  /*2660*/  IMAD R0, R3, R90, RZ ;  /* 0x0000005a03007224 */ /* 0x000fe200078e02ff */
[----:B------:R-:W-:Y:S01]  /*2670*/  IADD3 R10, P3, P4, R12, R106, R10 ;  /* 0x0000006a0c0a7210 */ /* 0x000fe20007c7e00a */
[----:B------:R-:W-:Y:S02]  /*2680*/  IMAD.IADD R14, R21, 0x1, R11 ;  /* 0x00000001150e7824 */ /* 0x000fe400078e020b */
[----:B------:R-:W-:-:S05]  /*2690*/  @!P2 IMAD R3, R24, R89, R0 ;  /* 0x000000591803a224 */ /* 0x000fca00078e0200 */
[----:B------:R1:W-:Y:S01]  /*26a0*/  @!P2 STG.E.U8 desc[UR36][R4.64], R3 ;  /* 0x000000030400a986 */ /* 0x0003e2000c101124 */
[----:B------:R-:W-:-:S13]  /*26b0*/  ISETP.LT.OR P2, PT, R19, 0x2, !P1 ;  /* 0x000000021300780c */ /* 0x000fda0004f41670 */
[----:B-1----:R-:W-:Y:S05]  /*26c0*/  @P2 BRA `(.L_x_42) ;  /* 0x00000000000c2947 */ /* 0x002fea0003800000 */
[----:B------:R-:W2:Y:S02]  /*26d0*/  LDG.E.U8 R101, desc[UR36][R8.64+0x1] ;  /* 0x0000012408657981 */ /* 0x000ea4000c1e1100 */
[----:B--2---:R-:W-:-:S05]  /*26e0*/  PRMT R3, R101, 0x8880, RZ ;  /* 0x0000888065037816 */ /* 0x004fca00000000ff */
[----:B------:R-:W-:-:S07]  /*26f0*/  IMAD R0, R3, R90, RZ ;  /* 0x0000005a03007224 */ /* 0x000fce00078e02ff */
.L_x_42:
[----:B------:R-:W-:Y:S05]  /*2700*/  BSYNC B1 ;  /* 0x0000000000017941 */ /* 0x000fea0003800000 */
.L_x_41:
[----:B------:R-:W-:Y:S01]  /*2710*/  IADD3.X R11, R13, R107, R14, P3, P4 ;  /* 0x0000006b0d0b7210 */ /* 0x000fe20001fe840e */
[----:B------:R-:W-:Y:S01]  /*2720*/  @!P2 IMAD R25, R25, R89, R0 ;  /* 0x000000591919a224 */ /* 0x000fe200078e0200 */
[C---:B------:R-:W-:Y:S01]  /*2730*/  ISETP.LT.OR P3, PT, R19.reuse, 0x1, !P0 ;  /* 0x000000011300780c */ /* 0x040fe20004761670 */
[----:B------:R-:W-:Y:S01]  /*2740*/  BSSY B1, `(.L_x_43) ;  /* 0x0000008000017945 */ /* 0x000fe20003800000 */
[C---:B------:R-:W-:Y:S02]  /*2750*/  ISETP.LT.OR P4, PT, R19.reuse, 0x9, !P1 ;  /* 0x000000091300780c */ /* 0x040fe40004f81670 */
[----:B------:R1:W-:Y:S01]  /*2760*/  @!P2 STG.E.U8 desc[UR36][R4.64+0x1], R25 ;  /* 0x000001190400a986 */ /* 0x0003e2000c101124 */
[----:B------:R-:W-:-:S08]  /*2770*/  ISETP.LT.OR P2, PT, R19, 0x2, !P0 ;  /* 0x000000021300780c */ /* 0x000fd00004741670 */
[----:B------:R-:W-:Y:S05]  /*2780*/  @P3 BRA `(.L_x_44) ;  /* 0x00000000000c3947 */ /* 0x000fea0003800000 */
[----:B------:R-:W2:Y:S02]  /*2790*/  LDG.E.U8 R101, desc[UR36][R10.64] ;  /* 0x000000240a657981 */ /* 0x000ea4000c1e1100 */
[----:B--2---:R-:W-:-:S05]  /*27a0*/  PRMT R3, R101, 0x8880, RZ ;  /* 0x0000888065037816 */ /* 0x004fca00000000ff */
[----:B------:R-:W-:-:S07]  /*27b0*/  IMAD R0, R3, R90, RZ ;  /* 0x0000005a03007224 */ /* 0x000fce00078e02ff */
.L_x_44:
[----:B------:R-:W-:Y:S05]  /*27c0*/  BSYNC B1 ;  /* 0x0000000000017941 */ /* 0x000fea0003800000 */
.L_x_43:
[----:B------:R-:W-:Y:S01]  /*27d0*/  @!P3 IMAD R3, R26, R89, R0 ;  /* 0x000000591a03b224 */ /* 0x000fe200078e0200 */
[----:B------:R-:W-:Y:S04]  /*27e0*/  BSSY B1, `(.L_x_45) ;  /* 0x0000006000017945 */ /* 0x000fe80003800000 */
[----:B------:R2:W-:Y:S01]  /*27f0*/  @!P3 STG.E.U8 desc[UR36][R6.64], R3 ;  /* 0x000000030600b986 */ /* 0x0005e2000c101124 */
[----:B------:R-:W-:Y:S05]  /*2800*/  @P2 BRA `(.L_x_46) ;  /* 0x00000000000c2947 */ /* 0x000fea0003800000 */
[----:B------:R-:W2:Y:S02]  /*2810*/  LDG.E.U8 R101, desc[UR36][R10.64+0x1] ;  /* 0x000001240a657981 */ /* 0x000ea4000c1e1100 */
[----:B--2---:R-:W-:-:S05]  /*2820*/  PRMT R3, R101, 0x8880, RZ ;  /* 0x0000888065037816 */ /* 0x004fca00000000ff */
[----:B------:R-:W-:-:S07]  /*2830*/  IMAD R0, R3, R90, RZ ;  /* 0x0000005a03007224 */ /* 0x000fce00078e02ff */
.L_x_46:
[----:B------:R-:W-:Y:S05]  /*2840*/  BSYNC B1 ;  /* 0x0000000000017941 */ /* 0x000fea0003800000 */
.L_x_45:
[----:B------:R-:W-:Y:S01]  /*2850*/  @!P2 IMAD R27, R27, R89, R0 ;  /* 0x000000591b1ba224 */ /* 0x000fe200078e0200 */
[----:B------:R-:W-:Y:S04]  /*2860*/  BSSY B1, `(.L_x_47) ;  /* 0x0000006000017945 */ /* 0x000fe80003800000 */
[----:B------:R3:W-:Y:S01]  /*2870*/  @!P2 STG.E.U8 desc[UR36][R6.64+0x1], R27 ;  /* 0x0000011b0600a986 */ /* 0x0007e2000c101124 */
[----:B------:R-:W-:Y:S05]  /*2880*/  @P4 BRA `(.L_x_48) ;  /* 0x00000000000c4947 */ /* 0x000fea0003800000 */
[----:B------:R-:W2:Y:S02]  /*2890*/  LDG.E.U8 R101, desc[UR36][R8.64+0x8] ;  /* 0x0000082408657981 */ /* 0x000ea4000c1e1100 */
[----:B--2---:R-:W-:-:S05]  /*28a0*/  PRMT R3, R101, 0x8880, RZ ;  /* 0x0000888065037816 */ /* 0x004fca00000000ff */
[----:B------:R-:W-:-:S07]  /*28b0*/  IMAD R0, R3, R90, RZ ;  /* 0x0000005a03007224 */ /* 0x000fce00078e02ff */
.L_x_48:
[----:B------:R-:W-:Y:S05]  /*28c0*/  BSYNC B1 ;  /* 0x0000000000017941 */ /* 0x000fea0003800000 */
.L_x_47:
[C---:B------:R-:W-:Y:S01]  /*28d0*/  ISETP.LT.OR P2, PT, R19.reuse, 0xa, !P1 ;  /* 0x0000000a1300780c */ /* 0x040fe20004f41670 */
[----:B--2---:R-:W-:Y:S01]  /*28e0*/  @!P4 IMAD R3, R28, R89, R0 ;  /* 0x000000591c03c224 */ /* 0x004fe200078e0200 */
[----:B------:R-:W-:Y:S01]  /*28f0*/  BSSY B1, `(.L_x_49) ;  /* 0x0000008000017945 */ /* 0x000fe20003800000 */
[----:B------:R-:W-:-:S03]  /*2900*/  ISETP.LT.OR P3, PT, R19, 0x9, !P0 ;  /* 0x000000091300780c */ /* 0x000fc60004761670 */
[----:B------:R2:W-:Y:S01]  /*2910*/  @!P4 STG.E.U8 desc[UR36][R4.64+0x8], R3 ;  /* 0x000008030400c986 */ /* 0x0005e2000c101124 */
[----:B------:R-:W-:-:S06]  /*2920*/  ISETP.LT.OR P4, PT, R19, 0xa, !P0 ;  /* 0x0000000a1300780c */ /* 0x000fcc0004781670 */
[----:B------:R-:W-:Y:S07]  /*2930*/  @P2 BRA `(.L_x_50) ;  /* 0x00000000000c2947 */ /* 0x000fee0003800000 */
[----:B------:R-:W2:Y:S02]  /*2940*/  LDG.E.U8 R101, desc[UR36][R8.64+0x9] ;  /* 0x0000092408657981 */ /* 0x000ea4000c1e1100 */
[----:B--2---:R-:W-:-:S05]  /*2950*/  PRMT R3, R101, 0x8880, RZ ;  /* 0x0000888065037816 */ /* 0x004fca00000000ff */
[----:B------:R-:W-:-:S07]  /*2960*/  IMAD R0, R3, R90, RZ ;  /* 0x0000005a03007224 */ /* 0x000fce00078e02ff */
.L_x_50:
[----:B------:R-:W-:Y:S05]  /*2970*/  BSYNC B1 ;  /* 0x0000000000017941 */ /* 0x000fea0003800000 */
.L_x_49:
[----:B------:R-:W-:Y:S01]  /*2980*/  @!P2 IMAD R29, R29, R89, R0 ;  /* 0x000000591d1da224 */ /* 0x000fe200078e0200 */
[----:B------:R-:W-:Y:S04]  /*2990*/  BSSY B1, `(.L_x_51) ;  /* 0x0000006000017945 */ /* 0x000fe80003800000 */
[----:B------:R4:W-:Y:S01]  /*29a0*/  @!P2 STG.E.U8 desc[UR36][R4.64+0x9], R29 ;  /* 0x0000091d0400a986 */ /* 0x0009e2000c101124 */
[----:B------:R-:W-:Y:S05]  /*29b0*/  @P3 BRA `(.L_x_52) ;  /* 0x00000000000c3947 */ /* 0x000fea0003800000 */
[----:B------:R-:W2:Y:S02]  /*29c0*/  LDG.E.U8 R101, desc[UR36][R10.64+0x8] ;  /* 0x000008240a657981 */ /* 0x000ea4000c1e1100 */
[----:B--2---:R-:W-:-:S05]  /*29d0*/  PRMT R3, R101, 0x8880, RZ ;  /* 0x0000888065037816 */ /* 0x004fca00000000ff */
[----:B------:R-:W-:-:S07]  /*29e0*/  IMAD R0, R3, R90, RZ ;  /* 0x0000005a03007224 */ /* 0x000fce00078e02ff */
.L_x_52:
[----:B------:R-:W-:Y:S05]  /*29f0*/  BSYNC B1 ;  /* 0x0000000000017941 */ /* 0x000fea0003800000 */
.L_x_51:
[----:B--2---:R-:W-:Y:S01]  /*2a00*/  @!P3 IMAD R3, R30, R89, R0 ;  /* 0x000000591e03b224 */ /* 0x004fe200078e0200 */
[----:B------:R-:W-:Y:S04]  /*2a10*/  BSSY B1, `(.L_x_53) ;  /* 0x0000006000017945 */ /* 0x000fe80003800000 */
[----:B------:R2:W-:Y:S01]  /*2a20*/  @!P3 STG.E.U8 desc[UR36][R6.64+0x8], R3 ;  /* 0x000008030600b986 */ /* 0x0005e2000c101124 */
[----:B------:R-:W-:Y:S05]  /*2a30*/  @P4 BRA `(.L_x_54) ;  /* 0x00000000000c4947 */ /* 0x000fea0003800000 */
[----:B------:R-:W2:Y:S02]  /*2a40*/  LDG.E.U8 R101, desc[UR36][R10.64+0x9] ;  /* 0x000009240a657981 */ /* 0x000ea4000c1e1100 */
[----:B--2---:R-:W-:-:S05]  /*2a50*/  PRMT R3, R101, 0x8880, RZ ;  /* 0x0000888065037816 */ /* 0x004fca00000000ff */
[----:B------:R-:W-:-:S07]  /*2a60*/  IMAD R0, R3, R90, RZ ;  /* 0x0000005a03007224 */ /* 0x000fce00078e02ff */
.L_x_54:
[----:B------:R-:W-:Y:S05]  /*2a70*/  BSYNC B1 ;  /* 0x0000000000017941 */ /* 0x000fea0003800000 */
.L_x_53:
[----:B------:R-:W-:Y:S01]  /*2a80*/  ISETP.LT.OR P2, PT, R19, 0x11, !P1 ;  /* 0x000000111300780c */ /* 0x000fe20004f41670 */
[----:B------:R-:W-:Y:S01]  /*2a90*/  @!P4 IMAD R31, R31, R89, R0 ;  /* 0x000000591f1fc224 */ /* 0x000fe200078e0200 */
        /* <DEDUP_REMOVED lines=8> */
.L_x_56:
[----:B------:R-:W-:Y:S05]  /*2b20*/  BSYNC B1 ;  /* 0x0000000000017941 */ /* 0x000fea0003800000 */
.L_x_55:
[----:B--2---:R-:W-:Y:S01]  /*2b30*/  @!P2 IMAD R3, R32, R89, R0 ;  /* 0x000000592003a224 */ /* 0x004fe200078e0200 */
[----:B------:R-:W-:Y:S04]  /*2b40*/  BSSY B1, `(.L_x_57) ;  /* 0x0000006000017945 */ /* 0x000fe80003800000 */
[----:B------:R2:W-:Y:S01]  /*2b50*/  @!P2 STG.E.U8 desc[UR36][R4.64+0x10], R3 ;  /* 0x000010030400a986 */ /* 0x0005e2000c101124 */
[----:B------:R-:W-:Y:S05]  /*2b60*/  @P3 BRA `(.L_x_58) ;  /* 0x00000000000c3947 */ /* 0x000fea0003800000 */
[----:B------:R-:W2:Y:S02]  /*2b70*/  LDG.E.U8 R101, desc[UR36][R8.64+0x11] ;  /* 0x0000112408657981 */ /* 0x000ea4000c1e1100 */
[----:B--2---:R-:W-:-:S05]  /*2b80*/  PRMT R3, R101, 0x8880, RZ ;  /* 0x0000888065037816 */ /* 0x004fca00000000ff */
[----:B------:R-:W-:-:S07]  /*2b90*/  IMAD R0, R3, R90, RZ ;  /* 0x0000005a03007224 */ /* 0x000fce00078e02ff */
.L_x_58:
[----:B------:R-:W-:Y:S05]  /*2ba0*/  BSYNC B1 ;  /* 0x0000000000017941 */ /* 0x000fea0003800000 */
.L_x_57:
[----:B------:R-:W-:Y:S01]  /*2bb0*/  @!P3 IMAD R33, R33, R89, R0 ;  /* 0x000000592121b224 */ /* 0x000fe200078e0200 */
[----:B------:R-:W-:Y:S04]  /*2bc0*/  BSSY B1, `(.L_x_59) ;  /* 0x0000006000017945 */ /* 0x000fe80003800000 */
[----:B------:R0:W-:Y:S01]  /*2bd0*/  @!P3 STG.E.U8 desc[UR36][R4.64+0x11], R33 ;  /* 0x000011210400b986 */ /* 0x0001e2000c101124 */
[----:B------:R-:W-:Y:S05]  /*2be0*/  @P4 BRA `(.L_x_60) ;  /* 0x00000000000c4947 */ /* 0x000fea0003800000 */
[----:B------:R-:W2:Y:S02]  /*2bf0*/  LDG.E.U8 R101, desc[UR36][R10.64+0x10] ;  /* 0x000010240a657981 */ /* 0x000ea4000c1e1100 */
[----:B--2---:R-:W-:-:S05]  /*2c00*/  PRMT R3, R101, 0x8880, RZ ;  /* 0x0000888065037816 */ /* 0x004fca00000000ff */
[----:B------:R-:W-:-:S07]  /*2c10*/  IMAD R0, R3, R90, RZ ;  /* 0x0000005a03007224 */ /* 0x000fce00078e02ff */
.L_x_60:
[----:B------:R-:W-:Y:S05]  /*2c20*/  BSYNC B1 ;  /* 0x0000000000017941 */ /* 0x000fea0003800000 */
.L_x_59:
        /* <DEDUP_REMOVED lines=10> */
.L_x_62:
[----:B------:R-:W-:Y:S05]  /*2cd0*/  BSYNC B1 ;  /* 0x0000000000017941 */ /* 0x000fea0003800000 */
.L_x_61:
[----:B------:R-:W-:Y:S01]  /*2ce0*/  @!P2 IMAD R35, R35, R89, R0 ;  /* 0x000000592323a224 */ /* 0x000fe200078e0200 */
[----:B------:R-:W-:Y:S04]  /*2cf0*/  BSSY B1, `(.L_x_63) ;  /* 0x0000006000017945 */ /* 0x000fe80003800000 */
[----:B------:R0:W-:Y:S01]  /*2d00*/  @!P2 STG.E.U8 desc[UR36][R6.64+0x11], R35 ;  /* 0x000011230600a986 */ /* 0x0001e2000c101124 */
[----:B------:R-:W-:Y:S05]  /*2d10*/  @P3 BRA `(.L_x_64) ;  /* 0x00000000000c3947 */ /* 0x000fea0003800000 */
[----:B------:R-:W2:Y:S02]  /*2d20*/  LDG.E.U8 R101, desc[UR36][R8.64+0x18] ;  /* 0x0000182408657981 */ /* 0x000ea4000c1e1100 */
[----:B--2---:R-:W-:-:S05]  /*2d30*/  PRMT R3, R101, 0x8880, RZ ;  /* 0x0000888065037816 */ /* 0x004fca00000000ff */
[----:B------:R-:W-:-:S07]  /*2d40*/  IMAD R0, R3, R90, RZ ;  /* 0x0000005a03007224 */ /* 0x000fce00078e02ff */
.L_x_64:
[----:B------:R-:W-:Y:S05]  /*2d50*/  BSYNC B1 ;  /* 0x0000000000017941 */ /* 0x000fea0003800000 */
.L_x_63:
[----:B--2---:R-:W-:Y:S01]  /*2d60*/  @!P3 IMAD R3, R36, R89, R0 ;  /* 0x000000592403b224 */ /* 0x004fe200078e0200 */
[----:B------:R-:W-:Y:S04]  /*2d70*/  BSSY B1, `(.L_x_65) ;  /* 0x0000006000017945 */ /* 0x000fe80003800000 */
[----:B------:R2:W-:Y:S01]  /*2d80*/  @!P3 STG.E.U8 desc[UR36][R4.64+0x18], R3 ;  /* 0x000018030400b986 */ /* 0x0005e2000c101124 */
[----:B------:R-:W-:Y:S05]  /*2d90*/  @P4 BRA `(.L_x_66) ;  /* 0x00000000000c4947 */ /* 0x000fea0003800000 */
[----:B------:R-:W2:Y:S02]  /*2da0*/  LDG.E.U8 R101, desc[UR36][R8.64+0x19] ;  /* 0x0000192408657981 */ /* 0x000ea4000c1e1100 */
[----:B--2---:R-:W-:-:S05]  /*2db0*/  PRMT R3, R101, 0x8880, RZ ;  /* 0x0000888065037816 */ /* 0x004fca00000000ff */
[----:B------:R-:W-:-:S07]  /*2dc0*/  IMAD R0, R3, R90, RZ ;  /* 0x0000005a03007224 */ /* 0x000fce00078e02ff */
.L_x_66:
[----:B------:R-:W-:Y:S05]  /*2dd0*/  BSYNC B1 ;  /* 0x0000000000017941 */ /* 0x000fea0003800000 */
.L_x_65:
        /* <DEDUP_REMOVED lines=10> */
.L_x_68:
[----:B------:R-:W-:Y:S05]  /*2e80*/  BSYNC B1 ;  /* 0x0000000000017941 */ /* 0x000fea0003800000 */
.L_x_67:
[----:B--2---:R-:W-:Y:S01]  /*2e90*/  @!P2 IMAD R3, R38, R89, R0 ;  /* 0x000000592603a224 */ /* 0x004fe200078e0200 */
[----:B------:R-:W-:Y:S04]  /*2ea0*/  BSSY B1, `(.L_x_69) ;  /* 0x0000006000017945 */ /* 0x000fe80003800000 */
[----:B------:R2:W-:Y:S01]  /*2eb0*/  @!P2 STG.E.U8 desc[UR36][R6.64+0x18], R3 ;  /* 0x000018030600a986 */ /* 0x0005e2000c101124 */
[----:B------:R-:W-:Y:S05]  /*2ec0*/  @P3 BRA `(.L_x_70) ;  /* 0x00000000000c3947 */ /* 0x000fea0003800000 */
[----:B------:R-:W2:Y:S02]  /*2ed0*/  LDG.E.U8 R101, desc[UR36][R10.64+0x19] ;  /* 0x000019240a657981 */ /* 0x000ea4000c1e1100 */
[----:B--2---:R-:W-:-:S05]  /*2ee0*/  PRMT R3, R101, 0x8880, RZ ;  /* 0x0000888065037816 */ /* 0x004fca00000000ff */
[----:B------:R-:W-:-:S07]  /*2ef0*/  IMAD R0, R3, R90, RZ ;  /* 0x0000005a03007224 */ /* 0x000fce00078e02ff */
.L_x_70:
[----:B------:R-:W-:Y:S05]  /*2f00*/  BSYNC B1 ;  /* 0x0000000000017941 */ /* 0x000fea0003800000 */
.L_x_69:
[----:B------:R-:W-:Y:S01]  /*2f10*/  @!P3 IMAD R39, R39, R89, R0 ;  /* 0x000000592727b224 */ /* 0x000fe200078e0200 */
[----:B------:R-:W-:Y:S04]  /*2f20*/  BSSY B1, `(.L_x_71) ;  /* 0x0000006000017945 */ /* 0x000fe80003800000 */
[----:B------:R0:W-:Y:S01]  /*2f30*/  @!P3 STG.E.U8 desc[UR36][R6.64+0x19], R39 ;  /* 0x000019270600b986 */ /* 0x0001e2000c101124 */
[----:B------:R-:W-:Y:S05]  /*2f40*/  @P4 BRA `(.L_x_72) ;  /* 0x00000000000c4947 */ /* 0x000fea0003800000 */
[----:B------:R-:W2:Y:S02]  /*2f50*/  LDG.E.U8 R101, desc[UR36][R8.64+0x20] ;  /* 0x0000202408657981 */ /* 0x000ea4000c1e1100 */
[----:B--2---:R-:W-:-:S05]  /*2f60*/  PRMT R3, R101, 0x8880, RZ ;  /* 0x0000888065037816 */ /* 0x004fca00000000ff */
[----:B------:R-:W-:-:S07]  /*2f70*/  IMAD R0, R3, R90, RZ ;  /* 0x0000005a03007224 */ /* 0x000fce00078e02ff */
.L_x_72:
[----:B------:R-:W-:Y:S05]  /*2f80*/  BSYNC B1 ;  /* 0x0000000000017941 */ /* 0x000fea0003800000 */
.L_x_71:
        /* <DEDUP_REMOVED lines=10> */
.L_x_74:
[----:B------:R-:W-:Y:S05]  /*3030*/  BSYNC B1 ;  /* 0x0000000000017941 */ /* 0x000fea0003800000 */
.L_x_73:
[----:B------:R-:W-:Y:S01]  /*3040*/  @!P2 IMAD R41, R41, R89, R0 ;  /* 0x000000592929a224 */ /* 0x000fe200078e0200 */
[----:B------:R-:W-:Y:S04]  /*3050*/  BSSY B1, `(.L_x_75) ;  /* 0x0000006000017945 */ /* 0x000fe80003800000 */
[----:B------:R0:W-:Y:S01]  /*3060*/  @!P2 STG.E.U8 desc[UR36][R4.64+0x21], R41 ;  /* 0x000021290400a986 */ /* 0x0001e2000c101124 */
[----:B------:R-:W-:Y:S05]  /*3070*/  @P3 BRA `(.L_x_76) ;  /* 0x00000000000c3947 */ /* 0x000fea0003800000 */
[----:B------:R-:W2:Y:S02]  /*3080*/  LDG.E.U8 R101, desc[UR36][R10.64+0x20] ;  /* 0x000020240a657981 */ /* 0x000ea4000c1e1100 */
[----:B--2---:R-:W-:-:S05]  /*3090*/  PRMT R3, R101, 0x8880, RZ ;  /* 0x0000888065037816 */ /* 0x004fca00000000ff */
[----:B------:R-:W-:-:S07]  /*30a0*/  IMAD R0, R3, R90, RZ ;  /* 0x0000005a03007224 */ /* 0x000fce00078e02ff */
.L_x_76:
[----:B------:R-:W-:Y:S05]  /*30b0*/  BSYNC B1 ;  /* 0x0000000000017941 */ /* 0x000fea0003800000 */
.L_x_75:
[----:B--2---:R-:W-:Y:S01]  /*30c0*/  @!P3 IMAD R3, R42, R89, R0 ;  /* 0x000000592a03b224 */ /* 0x004fe200078e0200 */
[----:B------:R-:W-:Y:S04]  /*30d0*/  BSSY B1, `(.L_x_77) ;  /* 0x0000006000017945 */ /* 0x000fe80003800000 */
[----:B------:R2:W-:Y:S01]  /*30e0*/  @!P3 STG.E.U8 desc[UR36][R6.64+0x20], R3 ;  /* 0x000020030600b986 */ /* 0x0005e2000c101124 */
[----:B------:R-:W-:Y:S05]  /*30f0*/  @P4 BRA `(.L_x_78) ;  /* 0x00000000000c4947 */ /* 0x000fea0003800000 */
[----:B------:R-:W2:Y:S02]  /*3100*/  LDG.E.U8 R101, desc[UR36][R10.64+0x21] ;  /* 0x000021240a657981 */ /* 0x000ea4000c1e1100 */
[----:B--2---:R-:W-:-:S05]  /*3110*/  PRMT R3, R101, 0x8880, RZ ;  /* 0x0000888065037816 */ /* 0x004fca00000000ff */
[----:B------:R-:W-:-:S07]  /*3120*/  IMAD R0, R3, R90, RZ ;  /* 0x0000005a03007224 */ /* 0x000fce00078e02ff */
.L_x_78:
[----:B------:R-:W-:Y:S05]  /*3130*/  BSYNC B1 ;  /* 0x0000000000017941 */ /* 0x000fea0003800000 */
.L_x_77:
        /* <DEDUP_REMOVED lines=10> */
.L_x_80:
[----:B------:R-:W-:Y:S05]  /*31e0*/  BSYNC B1 ;  /* 0x0000000000017941 */ /* 0x000fea0003800000 */
.L_x_79:
[----:B--2---:R-:W-:Y:S01]  /*31f0*/  @!P2 IMAD R3, R44, R89, R0 ;  /* 0x000000592c03a224 */ /* 0x004fe200078e0200 */
[----:B------:R-:W-:Y:S04]  /*3200*/  BSSY B1, `(.L_x_81) ;  /* 0x0000006000017945 */ /* 0x000fe80003800000 */
[----:B------:R2:W-:Y:S01]  /*3210*/  @!P2 STG.E.U8 desc[UR36][R4.64+0x28], R3 ;  /* 0x000028030400a986 */ /* 0x0005e2000c101124 */
[----:B------:R-:W-:Y:S05]  /*3220*/  @P3 BRA `(.L_x_82) ;  /* 0x00000000000c3947 */ /* 0x000fea0003800000 */
[----:B------:R-:W2:Y:S02]  /*3230*/  LDG.E.U8 R101, desc[UR36][R8.64+0x29] ;  /* 0x0000292408657981 */ /* 0x000ea4000c1e1100 */
[----:B--2---:R-:W-:-:S05]  /*3240*/  PRMT R3, R101, 0x8880, RZ ;  /* 0x0000888065037816 */ /* 0x004fca00000000ff */
[----:B------:R-:W-:-:S07]  /*3250*/  IMAD R0, R3, R90, RZ ;  /* 0x0000005a03007224 */ /* 0x000fce00078e02ff */
.L_x_82:
[----:B------:R-:W-:Y:S05]  /*3260*/  BSYNC B1 ;  /* 0x0000000000017941 */ /* 0x000fea0003800000 */
.L_x_81:
[----:B------:R-:W-:Y:S01]  /*3270*/  @!P3 IMAD R45, R45, R89, R0 ;  /* 0x000000592d2db224 */ /* 0x000fe200078e0200 */
[----:B------:R-:W-:Y:S04]  /*3280*/  BSSY B1, `(.L_x_83) ;  /* 0x0000006000017945 */ /* 0x000fe80003800000 */
[----:B------:R0:W-:Y:S01]  /*3290*/  @!P3 STG.E.U8 desc[UR36][R4.64+0x29], R45 ;  /* 0x0000292d0400b986 */ /* 0x0001e2000c101124 */
[----:B------:R-:W-:Y:S05]  /*32a0*/  @P4 BRA `(.L_x_84) ;  /* 0x00000000000c4947 */ /* 0x000fea0003800000 */
[----:B------:R-:W2:Y:S02]  /*32b0*/  LDG.E.U8 R101, desc[UR36][R10.64+0x28] ;  /* 0x000028240a657981 */ /* 0x000ea4000c1e1100 */
[----:B--2---:R-:W-:-:S05]  /*32c0*/  PRMT R3, R101, 0x8880, RZ ;  /* 0x0000888065037816 */ /* 0x004fca00000000ff */
[----:B------:R-:W-:-:S07]  /*32d0*/  IMAD R0, R3, R90, RZ ;  /* 0x0000005a03007224 */ /* 0x000fce00078e02ff */
.L_x_84:
[----:B------:R-:W-:Y:S05]  /*32e0*/  BSYNC B1 ;  /* 0x0000000000017941 */ /* 0x000fea0003800000 */
.L_x_83:
        /* <DEDUP_REMOVED lines=10> */
.L_x_86:
[----:B------:R-:W-:Y:S05]  /*3390*/  BSYNC B1 ;  /* 0x0000000000017941 */ /* 0x000fea0003800000 */
.L_x_85:
[----:B------:R-:W-:Y:S01]  /*33a0*/  @!P2 IMAD R47, R47, R89, R0 ;  /* 0x000000592f2fa224 */ /* 0x000fe200078e0200 */
[----:B------:R-:W-:Y:S04]  /*33b0*/  BSSY B1, `(.L_x_87) ;  /* 0x0000006000017945 */ /* 0x000fe80003800000 */
[----:B------:R0:W-:Y:S01]  /*33c0*/  @!P2 STG.E.U8 desc[UR36][R6.64+0x29], R47 ;  /* 0x0000292f0600a986 */ /* 0x0001e2000c101124 */
[----:B------:R-:W-:Y:S05]  /*33d0*/  @P3 BRA `(.L_x_88) ;  /* 0x00000000000c3947 */ /* 0x000fea0003800000 */
[----:B------:R-:W2:Y:S02]  /*33e0*/  LDG.E.U8 R101, desc[UR36][R8.64+0x30] ;  /* 0x0000302408657981 */ /* 0x000ea4000c1e1100 */
[----:B--2---:R-:W-:-:S05]  /*33f0*/  PRMT R3, R101, 0x8880, RZ ;  /* 0x0000888065037816 */ /* 0x004fca00000000ff */
[----:B------:R-:W-:-:S07]  /*3400*/  IMAD R0, R3, R90, RZ ;  /* 0x0000005a03007224 */ /* 0x000fce00078e02ff */
.L_x_88:
[----:B------:R-:W-:Y:S05]  /*3410*/  BSYNC B1 ;  /* 0x0000000000017941 */ /* 0x000fea0003800000 */
.L_x_87:
[----:B--2---:R-:W-:Y:S01]  /*3420*/  @!P3 IMAD R3, R48, R89, R0 ;  /* 0x000000593003b224 */ /* 0x004fe200078e0200 */
[----:B------:R-:W-:Y:S04]  /*3430*/  BSSY B1, `(.L_x_89) ;  /* 0x0000006000017945 */ /* 0x000fe80003800000 */
[----:B------:R2:W-:Y:S01]  /*3440*/  @!P3 STG.E.U8 desc[UR36][R4.64+0x30], R3 ;  /* 0x000030030400b986 */ /* 0x0005e2000c101124 */
[----:B------:R-:W-:Y:S05]  /*3450*/  @P4 BRA `(.L_x_90) ;  /* 0x00000000000c4947 */ /* 0x000fea0003800000 */
[----:B------:R-:W2:Y:S02]  /*3460*/  LDG.E.U8 R101, desc[UR36][R8.64+0x31] ;  /* 0x0000312408657981 */ /* 0x000ea4000c1e1100 */
[----:B--2---:R-:W-:-:S05]  /*3470*/  PRMT R3, R101, 0x8880, RZ ;  /* 0x0000888065037816 */ /* 0x004fca00000000ff */
[----:B------:R-:W-:-:S07]  /*3480*/  IMAD R0, R3, R90, RZ ;  /* 0x0000005a03007224 */ /* 0x000fce00078e02ff */
.L_x_90:
[----:B------:R-:W-:Y:S05]  /*3490*/  BSYNC B1 ;  /* 0x0000000000017941 */ /* 0x000fea0003800000 */
.L_x_89:
        /* <DEDUP_REMOVED lines=10> */
.L_x_92:
[----:B------:R-:W-:Y:S05]  /*3540*/  BSYNC B1 ;  /* 0x0000000000017941 */ /* 0x000fea0003800000 */
.L_x_91:
[----:B--2---:R-:W-:Y:S01]  /*3550*/  @!P2 IMAD R3, R50, R89, R0 ;  /* 0x000000593203a224 */ /* 0x004fe200078e0200 */
[----:B------:R-:W-:Y:S04]  /*3560*/  BSSY B1, `(.L_x_93) ;  /* 0x0000006000017945 */ /* 0x000fe80003800000 */
[----:B------:R2:W-:Y:S01]  /*3570*/  @!P2 STG.E.U8 desc[UR36][R6.64+0x30], R3 ;  /* 0x000030030600a986 */ /* 0x0005e2000c101124 */
[----:B------:R-:W-:Y:S05]  /*3580*/  @P3 BRA `(.L_x_94) ;  /* 0x00000000000c3947 */ /* 0x000fea0003800000 */
[----:B------:R-:W2:Y:S02]  /*3590*/  LDG.E.U8 R101, desc[UR36][R10.64+0x31] ;  /* 0x000031240a657981 */ /* 0x000ea4000c1e1100 */
[----:B--2---:R-:W-:-:S05]  /*35a0*/  PRMT R3, R101, 0x8880, RZ ;  /* 0x0000888065037816 */ /* 0x004fca00000000ff */
[----:B------:R-:W-:-:S07]  /*35b0*/  IMAD R0, R3, R90, RZ ;  /* 0x0000005a03007224 */ /* 0x000fce00078e02ff */
.L_x_94:
[----:B------:R-:W-:Y:S05]  /*35c0*/  BSYNC B1 ;  /* 0x0000000000017941 */ /* 0x000fea0003800000 */
.L_x_93:
[----:B------:R-:W-:Y:S01]  /*35d0*/  @!P3 IMAD R51, R51, R89, R0 ;  /* 0x000000593333b224 */ /* 0x000fe200078e0200 */
[----:B------:R-:W-:Y:S04]  /*35e0*/  BSSY B1, `(.L_x_95) ;  /* 0x0000006000017945 */ /* 0x000fe80003800000 */
[----:B------:R0:W-:Y:S01]  /*35f0*/  @!P3 STG.E.U8 desc[UR36][R6.64+0x31], R51 ;  /* 0x000031330600b986 */ /* 0x0001e2000c101124 */
[----:B------:R-:W-:Y:S05]  /*3600*/  @P4 BRA `(.L_x_96) ;  /* 0x00000000000c4947 */ /* 0x000fea0003800000 */
[----:B------:R-:W2:Y:S02]  /*3610*/  LDG.E.U8 R101, desc[UR36][R8.64+0x38] ;  /* 0x0000382408657981 */ /* 0x000ea4000c1e1100 */
[----:B--2---:R-:W-:-:S05]  /*3620*/  PRMT R3, R101, 0x8880, RZ ;  /* 0x0000888065037816 */ /* 0x004fca00000000ff */
[----:B------:R-:W-:-:S07]  /*3630*/  IMAD R0, R3, R90, RZ ;  /* 0x0000005a03007224 */ /* 0x000fce00078e02ff */
.L_x_96:
[----:B------:R-:W-:Y:S05]  /*3640*/  BSYNC B1 ;  /* 0x0000000000017941 */ /* 0x000fea0003800000 */
.L_x_95:
        /* <DEDUP_REMOVED lines=10> */
.L_x_98:
[----:B------:R-:W-:Y:S05]  /*36f0*/  BSYNC B1 ;  /* 0x0000000000017941 */ /* 0x000fea0003800000 */
.L_x_97:
[----:B------:R-:W-:Y:S01]  /*3700*/  @!P2 IMAD R53, R53, R89, R0 ;  /* 0x000000593535a224 */ /* 0x000fe200078e0200 */
[----:B------:R-:W-:Y:S04]  /*3710*/  BSSY B1, `(.L_x_99) ;  /* 0x0000006000017945 */ /* 0x000fe80003800000 */
[----:B------:R0:W-:Y:S01]  /*3720*/  @!P2 STG.E.U8 desc[UR36][R4.64+0x39], R53 ;  /* 0x000039350400a986 */ /* 0x0001e2000c101124 */
[----:B------:R-:W-:Y:S05]  /*3730*/  @P3 BRA `(.L_x_100) ;  /* 0x00000000000c3947 */ /* 0x000fea0003800000 */
[----:B------:R-:W2:Y:S02]  /*3740*/  LDG.E.U8 R101, desc[UR36][R10.64+0x38] ;  /* 0x000038240a657981 */ /* 0x000ea4000c1e1100 */
[----:B--2---:R-:W-:-:S05]  /*3750*/  PRMT R3, R101, 0x8880, RZ ;  /* 0x0000888065037816 */ /* 0x004fca00000000ff */
[----:B------:R-:W-:-:S07]  /*3760*/  IMAD R0, R3, R90, RZ ;  /* 0x0000005a03007224 */ /* 0x000fce00078e02ff */
.L_x_100:
[----:B------:R-:W-:Y:S05]  /*3770*/  BSYNC B1 ;  /* 0x0000000000017941 */ /* 0x000fea0003800000 */
.L_x_99:
[----:B--2---:R-:W-:Y:S01]  /*3780*/  @!P3 IMAD R3, R54, R89, R0 ;  /* 0x000000593603b224 */ /* 0x004fe200078e0200 */
[----:B------:R-:W-:Y:S04]  /*3790*/  BSSY B1, `(.L_x_101) ;  /* 0x0000006000017945 */ /* 0x000fe80003800000 */
[----:B------:R2:W-:Y:S01]  /*37a0*/  @!P3 STG.E.U8 desc[UR36][R6.64+0x38], R3 ;  /* 0x000038030600b986 */ /* 0x0005e2000c101124 */
[----:B------:R-:W-:Y:S05]  /*37b0*/  @P4 BRA `(.L_x_102) ;  /* 0x00000000000c4947 */ /* 0x000fea0003800000 */
[----:B------:R-:W2:Y:S02]  /*37c0*/  LDG.E.U8 R101, desc[UR36][R10.64+0x39] ;  /* 0x000039240a657981 */ /* 0x000ea4000c1e1100 */
[----:B--2---:R-:W-:-:S05]  /*37d0*/  PRMT R3, R101, 0x8880, RZ ;  /* 0x0000888065037816 */ /* 0x004fca00000000ff */
[----:B------:R-:W-:-:S07]  /*37e0*/  IMAD R0, R3, R90, RZ ;  /* 0x0000005a03007224 */ /* 0x000fce00078e02ff */
.L_x_102:
[----:B------:R-:W-:Y:S05]  /*37f0*/  BSYNC B1 ;  /* 0x0000000000017941 */ /* 0x000fea0003800000 */
.L_x_101:
        /* <DEDUP_REMOVED lines=10> */
.L_x_104:
[----:B------:R-:W-:Y:S05]  /*38a0*/  BSYNC B1 ;  /* 0x0000000000017941 */ /* 0x000fea0003800000 */
.L_x_103:
[----:B--2---:R-:W-:Y:S01]  /*38b0*/  @!P2 IMAD R3, R56, R89, R0 ;  /* 0x000000593803a224 */ /* 0x004fe200078e0200 */
[----:B------:R-:W-:Y:S04]  /*38c0*/  BSSY B1, `(.L_x_105) ;  /* 0x0000006000017945 */ /* 0x000fe80003800000 */
[----:B------:R2:W-:Y:S01]  /*38d0*/  @!P2 STG.E.U8 desc[UR36][R4.64+0x40], R3 ;  /* 0x000040030400a986 */ /* 0x0005e2000c101124 */
[----:B------:R-:W-:Y:S05]  /*38e0*/  @P3 BRA `(.L_x_106) ;  /* 0x00000000000c3947 */ /* 0x000fea0003800000 */
[----:B------:R-:W2:Y:S02]  /*38f0*/  LDG.E.U8 R101, desc[UR36][R8.64+0x41] ;  /* 0x0000412408657981 */ /* 0x000ea4000c1e1100 */
[----:B--2---:R-:W-:-:S05]  /*3900*/  PRMT R3, R101, 0x8880, RZ ;  /* 0x0000888065037816 */ /* 0x004fca00000000ff */
[----:B------:R-:W-:-:S07]  /*3910*/  IMAD R0, R3, R90, RZ ;  /* 0x0000005a03007224 */ /* 0x000fce00078e02ff */
.L_x_106:
[----:B------:R-:W-:Y:S05]  /*3920*/  BSYNC B1 ;  /* 0x0000000000017941 */ /* 0x000fea0003800000 */
.L_x_105:
[----:B------:R-:W-:Y:S01]  /*3930*/  @!P3 IMAD R57, R57, R89, R0 ;  /* 0x000000593939b224 */ /* 0x000fe200078e0200 */
[----:B------:R-:W-:Y:S04]  /*3940*/  BSSY B1, `(.L_x_107) ;  /* 0x0000006000017945 */ /* 0x000fe80003800000 */
[----:B------:R0:W-:Y:S01]  /*3950*/  @!P3 STG.E.U8 desc[UR36][R4.64+0x41], R57 ;  /* 0x000041390400b986 */ /* 0x0001e2000c101124 */
[----:B------:R-:W-:Y:S05]  /*3960*/  @P4 BRA `(.L_x_108) ;  /* 0x00000000000c4947 */ /* 0x000fea0003800000 */
[----:B------:R-:W2:Y:S02]  /*3970*/  LDG.E.U8 R101, desc[UR36][R10.64+0x40] ;  /* 0x000040240a657981 */ /* 0x000ea4000c1e1100 */
[----:B--2---:R-:W-:-:S05]  /*3980*/  PRMT R3, R101, 0x8880, RZ ;  /* 0x0000888065037816 */ /* 0x004fca00000000ff */
[----:B------:R-:W-:-:S07]  /*3990*/  IMAD R0, R3, R90, RZ ;  /* 0x0000005a03007224 */ /* 0x000fce00078e02ff */
.L_x_108:
[----:B------:R-:W-:Y:S05]  /*39a0*/  BSYNC B1 ;  /* 0x0000000000017941 */ /* 0x000fea0003800000 */
.L_x_107:
        /* <DEDUP_REMOVED lines=10> */
.L_x_110:
[----:B------:R-:W-:Y:S05]  /*3a50*/  BSYNC B1 ;  /* 0x0000000000017941 */ /* 0x000fea0003800000 */
.L_x_109:
[----:B------:R-:W-:Y:S01]  /*3a60*/  @!P2 IMAD R59, R59, R89, R0 ;  /* 0x000000593b3ba224 */ /* 0x000fe200078e0200 */
[----:B------:R-:W-:Y:S04]  /*3a70*/  BSSY B1, `(.L_x_111) ;  /* 0x0000006000017945 */ /* 0x000fe80003800000 */
[----:B------:R0:W-:Y:S01]  /*3a80*/  @!P2 STG.E.U8 desc[UR36][R6.64+0x41], R59 ;  /* 0x0000413b0600a986 */ /* 0x0001e2000c101124 */
[----:B------:R-:W-:Y:S05]  /*3a90*/  @P3 BRA `(.L_x_112) ;  /* 0x00000000000c3947 */ /* 0x000fea0003800000 */
[----:B------:R-:W2:Y:S02]  /*3aa0*/  LDG.E.U8 R101, desc[UR36][R8.64+0x48] ;  /* 0x0000482408657981 */ /* 0x000ea4000c1e1100 */
[----:B--2---:R-:W-:-:S05]  /*3ab0*/  PRMT R3, R101, 0x8880, RZ ;  /* 0x0000888065037816 */ /* 0x004fca00000000ff */
[----:B------:R-:W-:-:S07]  /*3ac0*/  IMAD R0, R3, R90, RZ ;  /* 0x0000005a03007224 */ /* 0x000fce00078e02ff */
.L_x_112:
[----:B------:R-:W-:Y:S05]  /*3ad0*/  BSYNC B1 ;  /* 0x0000000000017941 */ /* 0x000fea0003800000 */
.L_x_111:
[----:B--2---:R-:W-:Y:S01]  /*3ae0*/  @!P3 IMAD R3, R60, R89, R0 ;  /* 0x000000593c03b224 */ /* 0x004fe200078e0200 */
[----:B------:R-:W-:Y:S04]  /*3af0*/  BSSY B1, `(.L_x_113) ;  /* 0x0000006000017945 */ /* 0x000fe80003800000 */
[----:B------:R2:W-:Y:S01]  /*3b00*/  @!P3 STG.E.U8 desc[UR36][R4.64+0x48], R3 ;  /* 0x000048030400b986 */ /* 0x0005e2000c101124 */
[----:B------:R-:W-:Y:S05]  /*3b10*/  @P4 BRA `(.L_x_114) ;  /* 0x00000000000c4947 */ /* 0x000fea0003800000 */
[----:B------:R-:W2:Y:S02]  /*3b20*/  LDG.E.U8 R101, desc[UR36][R8.64+0x49] ;  /* 0x0000492408657981 */ /* 0x000ea4000c1e1100 */
[----:B--2---:R-:W-:-:S05]  /*3b30*/  PRMT R3, R101, 0x8880, RZ ;  /* 0x0000888065037816 */ /* 0x004fca00000000ff */
[----:B------:R-:W-:-:S07]  /*3b40*/  IMAD R0, R3, R90, RZ ;  /* 0x0000005a03007224 */ /* 0x000fce00078e02ff */
.L_x_114:
[----:B------:R-:W-:Y:S05]  /*3b50*/  BSYNC B1 ;  /* 0x0000000000017941 */ /* 0x000fea0003800000 */
.L_x_113:
        /* <DEDUP_REMOVED lines=10> */
.L_x_116:
[----:B------:R-:W-:Y:S05]  /*3c00*/  BSYNC B1 ;  /* 0x0000000000017941 */ /* 0x000fea0003800000 */
.L_x_115:
[----:B--2---:R-:W-:Y:S01]  /*3c10*/  @!P2 IMAD R3, R62, R89, R0 ;  /* 0x000000593e03a224 */ /* 0x004fe200078e0200 */
[----:B------:R-:W-:Y:S04]  /*3c20*/  BSSY B1, `(.L_x_117) ;  /* 0x0000006000017945 */ /* 0x000fe80003800000 */
[----:B------:R2:W-:Y:S01]  /*3c30*/  @!P2 STG.E.U8 desc[UR36][R6.64+0x48], R3 ;  /* 0x000048030600a986 */ /* 0x0005e2000c101124 */
[----:B------:R-:W-:Y:S05]  /*3c40*/  @P3 BRA `(.L_x_118) ;  /* 0x00000000000c3947 */ /* 0x000fea0003800000 */
[----:B------:R-:W2:Y:S02]  /*3c50*/  LDG.E.U8 R101, desc[UR36][R10.64+0x49] ;  /* 0x000049240a657981 */ /* 0x000ea4000c1e1100 */
[----:B--2---:R-:W-:-:S05]  /*3c60*/  PRMT R3, R101, 0x8880, RZ ;  /* 0x0000888065037816 */ /* 0x004fca00000000ff */
[----:B------:R-:W-:-:S07]  /*3c70*/  IMAD R0, R3, R90, RZ ;  /* 0x0000005a03007224 */ /* 0x000fce00078e02ff */
.L_x_118:
[----:B------:R-:W-:Y:S05]  /*3c80*/  BSYNC B1 ;  /* 0x0000000000017941 */ /* 0x000fea0003800000 */
.L_x_117:
[----:B------:R-:W-:Y:S01]  /*3c90*/  @!P3 IMAD R63, R63, R89, R0 ;  /* 0x000000593f3fb224 */ /* 0x000fe200078e0200 */
[----:B------:R-:W-:Y:S04]  /*3ca0*/  BSSY B1, `(.L_x_119) ;  /* 0x0000006000017945 */ /* 0x000fe80003800000 */
[----:B------:R0:W-:Y:S01]  /*3cb0*/  @!P3 STG.E.U8 desc[UR36][R6.64+0x49], R63 ;  /* 0x0000493f0600b986 */ /* 0x0001e2000c101124 */
[----:B------:R-:W-:Y:S05]  /*3cc0*/  @P4 BRA `(.L_x_120) ;  /* 0x00000000000c4947 */ /* 0x000fea0003800000 */
[----:B------:R-:W2:Y:S02]  /*3cd0*/  LDG.E.U8 R101, desc[UR36][R8.64+0x50] ;  /* 0x0000502408657981 */ /* 0x000ea4000c1e1100 */
[----:B--2---:R-:W-:-:S05]  /*3ce0*/  PRMT R3, R101, 0x8880, RZ ;  /* 0x0000888065037816 */ /* 0x004fca00000000ff */
[----:B------:R-:W-:-:S07]  /*3cf0*/  IMAD R0, R3, R90, RZ ;  /* 0x0000005a03007224 */ /* 0x000fce00078e02ff */
.L_x_120:
[----:B------:R-:W-:Y:S05]  /*3d00*/  BSYNC B1 ;  /* 0x0000000000017941 */ /* 0x000fea0003800000 */
.L_x_119:
        /* <DEDUP_REMOVED lines=10> */
.L_x_122:
[----:B------:R-:W-:Y:S05]  /*3db0*/  BSYNC B1 ;  /* 0x0000000000017941 */ /* 0x000fea0003800000 */
.L_x_121:
[----:B------:R-:W-:Y:S01]  /*3dc0*/  @!P2 IMAD R65, R65, R89, R0 ;  /* 0x000000594141a224 */ /* 0x000fe200078e0200 */
[----:B------:R-:W-:Y:S04]  /*3dd0*/  BSSY B1, `(.L_x_123) ;  /* 0x0000006000017945 */ /* 0x000fe80003800000 */
[----:B------:R0:W-:Y:S01]  /*3de0*/  @!P2 STG.E.U8 desc[UR36][R4.64+0x51], R65 ;  /* 0x000051410400a986 */ /* 0x0001e2000c101124 */
[----:B------:R-:W-:Y:S05]  /*3df0*/  @P3 BRA `(.L_x_124) ;  /* 0x00000000000c3947 */ /* 0x000fea0003800000 */
[----:B------:R-:W2:Y:S02]  /*3e00*/  LDG.E.U8 R101, desc[UR36][R10.64+0x50] ;  /* 0x000050240a657981 */ /* 0x000ea4000c1e1100 */
[----:B--2---:R-:W-:-:S05]  /*3e10*/  PRMT R3, R101, 0x8880, RZ ;  /* 0x0000888065037816 */ /* 0x004fca00000000ff */
[----:B------:R-:W-:-:S07]  /*3e20*/  IMAD R0, R3, R90, RZ ;  /* 0x0000005a03007224 */ /* 0x000fce00078e02ff */
.L_x_124:
[----:B------:R-:W-:Y:S05]  /*3e30*/  BSYNC B1 ;  /* 0x0000000000017941 */ /* 0x000fea0003800000 */
.L_x_123:
[----:B--2---:R-:W-:Y:S01]  /*3e40*/  @!P3 IMAD R3, R66, R89, R0 ;  /* 0x000000594203b224 */ /* 0x004fe200078e0200 */
[----:B------:R-:W-:Y:S04]  /*3e50*/  BSSY B1, `(.L_x_125) ;  /* 0x0000006000017945 */ /* 0x000fe80003800000 */
[----:B------:R2:W-:Y:S01]  /*3e60*/  @!P3 STG.E.U8 desc[UR36][R6.64+0x50], R3 ;  /* 0x000050030600b986 */ /* 0x0005e2000c101124 */
[----:B------:R-:W-:Y:S05]  /*3e70*/  @P4 BRA `(.L_x_126) ;  /* 0x00000000000c4947 */ /* 0x000fea0003800000 */
[----:B------:R-:W2:Y:S02]  /*3e80*/  LDG.E.U8 R101, desc[UR36][R10.64+0x51] ;  /* 0x000051240a657981 */ /* 0x000ea4000c1e1100 */
[----:B--2---:R-:W-:-:S05]  /*3e90*/  PRMT R3, R101, 0x8880, RZ ;  /* 0x0000888065037816 */ /* 0x004fca00000000ff */
[----:B------:R-:W-:-:S07]  /*3ea0*/  IMAD R0, R3, R90, RZ ;  /* 0x0000005a03007224 */ /* 0x000fce00078e02ff */
.L_x_126:
[----:B------:R-:W-:Y:S05]  /*3eb0*/  BSYNC B1 ;  /* 0x0000000000017941 */ /* 0x000fea0003800000 */
.L_x_125:
        /* <DEDUP_REMOVED lines=10> */
.L_x_128:
[----:B------:R-:W-:Y:S05]  /*3f60*/  BSYNC B1 ;  /* 0x0000000000017941 */ /* 0x000fea0003800000 */
.L_x_127:
[----:B--2---:R-:W-:Y:S01]  /*3f70*/  @!P2 IMAD R3, R68, R89, R0 ;  /* 0x000000594403a224 */ /* 0x004fe200078e0200 */
[----:B------:R-:W-:Y:S04]  /*3f80*/  BSSY B1, `(.L_x_129) ;  /* 0x0000006000017945 */ /* 0x000fe80003800000 */
[----:B------:R2:W-:Y:S01]  /*3f90*/  @!P2 STG.E.U8 desc[UR36][R4.64+0x58], R3 ;  /* 0x000058030400a986 */ /* 0x0005e2000c101124 */
[----:B------:R-:W-:Y:S05]  /*3fa0*/  @P3 BRA `(.L_x_130) ;  /* 0x00000000000c3947 */ /* 0x000fea0003800000 */
[----:B------:R-:W2:Y:S02]  /*3fb0*/  LDG.E.U8 R101, desc[UR36][R8.64+0x59] ;  /* 0x0000592408657981 */ /* 0x000ea4000c1e1100 */
[----:B--2---:R-:W-:-:S05]  /*3fc0*/  PRMT R3, R101, 0x8880, RZ ;  /* 0x0000888065037816 */ /* 0x004fca00000000ff */
[----:B------:R-:W-:-:S07]  /*3fd0*/  IMAD R0, R3, R90, RZ ;  /* 0x0000005a03007224 */ /* 0x000fce00078e02ff */
.L_x_130:
[----:B------:R-:W-:Y:S05]  /*3fe0*/  BSYNC B1 ;  /* 0x0000000000017941 */ /* 0x000fea0003800000 */
.L_x_129:
[----:B------:R-:W-:Y:S01]  /*3ff0*/  @!P3 IMAD R69, R69, R89, R0 ;  /* 0x000000594545b224 */ /* 0x000fe200078e0200 */
[----:B------:R-:W-:Y:S04]  /*4000*/  BSSY B1, `(.L_x_131) ;  /* 0x0000006000017945 */ /* 0x000fe80003800000 */
[----:B------:R0:W-:Y:S01]  /*4010*/  @!P3 STG.E.U8 desc[UR36][R4.64+0x59], R69 ;  /* 0x000059450400b986 */ /* 0x0001e2000c101124 */
[----:B------:R-:W-:Y:S05]  /*4020*/  @P4 BRA `(.L_x_132) ;  /* 0x00000000000c4947 */ /* 0x000fea0003800000 */
[----:B------:R-:W2:Y:S02]  /*4030*/  LDG.E.U8 R101, desc[UR36][R10.64+0x58] ;  /* 0x000058240a657981 */ /* 0x000ea4000c1e1100 */
[----:B--2---:R-:W-:-:S05]  /*4040*/  PRMT R3, R101, 0x8880, RZ ;  /* 0x0000888065037816 */ /* 0x004fca00000000ff */
[----:B------:R-:W-:-:S07]  /*4050*/  IMAD R0, R3, R90, RZ ;  /* 0x0000005a03007224 */ /* 0x000fce00078e02ff */
.L_x_132:
[----:B------:R-:W-:Y:S05]  /*4060*/  BSYNC B1 ;  /* 0x0000000000017941 */ /* 0x000fea0003800000 */
.L_x_131:
        /* <DEDUP_REMOVED lines=10> */
.L_x_134:
[----:B------:R-:W-:Y:S05]  /*4110*/  BSYNC B1 ;  /* 0x0000000000017941 */ /* 0x000fea0003800000 */
.L_x_133:
[----:B------:R-:W-:Y:S01]  /*4120*/  @!P2 IMAD R71, R71, R89, R0 ;  /* 0x000000594747a224 */ /* 0x000fe200078e0200 */
[----:B------:R-:W-:Y:S04]  /*4130*/  BSSY B1, `(.L_x_135) ;  /* 0x0000006000017945 */ /* 0x000fe80003800000 */
[----:B------:R0:W-:Y:S01]  /*4140*/  @!P2 STG.E.U8 desc[UR36][R6.64+0x59], R71 ;  /* 0x000059470600a986 */ /* 0x0001e2000c101124 */
[----:B------:R-:W-:Y:S05]  /*4150*/  @P3 BRA `(.L_x_136) ;  /* 0x00000000000c3947 */ /* 0x000fea0003800000 */
[----:B------:R-:W2:Y:S02]  /*4160*/  LDG.E.U8 R101, desc[UR36][R8.64+0x60] ;  /* 0x0000602408657981 */ /* 0x000ea4000c1e1100 */
[----:B--2---:R-:W-:-:S05]  /*4170*/  PRMT R3, R101, 0x8880, RZ ;  /* 0x0000888065037816 */ /* 0x004fca00000000ff */
[----:B------:R-:W-:-:S07]  /*4180*/  IMAD R0, R3, R90, RZ ;  /* 0x0000005a03007224 */ /* 0x000fce00078e02ff */
.L_x_136:
[----:B------:R-:W-:Y:S05]  /*4190*/  BSYNC B1 ;  /* 0x0000000000017941 */ /* 0x000fea0003800000 */
.L_x_135:
[----:B--2---:R-:W-:Y:S01]  /*41a0*/  @!P3 IMAD R3, R72, R89, R0 ;  /* 0x000000594803b224 */ /* 0x004fe200078e0200 */
[----:B------:R-:W-:Y:S04]  /*41b0*/  BSSY B1, `(.L_x_137) ;  /* 0x0000006000017945 */ /* 0x000fe80003800000 */
[----:B------:R2:W-:Y:S01]  /*41c0*/  @!P3 STG.E.U8 desc[UR36][R4.64+0x60], R3 ;  /* 0x000060030400b986 */ /* 0x0005e2000c101124 */
[----:B------:R-:W-:Y:S05]  /*41d0*/  @P4 BRA `(.L_x_138) ;  /* 0x00000000000c4947 */ /* 0x000fea0003800000 */
[----:B------:R-:W2:Y:S02]  /*41e0*/  LDG.E.U8 R101, desc[UR36][R8.64+0x61] ;  /* 0x0000612408657981 */ /* 0x000ea4000c1e1100 */
[----:B--2---:R-:W-:-:S05]  /*41f0*/  PRMT R3, R101, 0x8880, RZ ;  /* 0x0000888065037816 */ /* 0x004fca00000000ff */
[----:B------:R-:W-:-:S07]  /*4200*/  IMAD R0, R3, R90, RZ ;  /* 0x0000005a03007224 */ /* 0x000fce00078e02ff */
.L_x_138:
[----:B------:R-:W-:Y:S05]  /*4210*/  BSYNC B1 ;  /* 0x0000000000017941 */ /* 0x000fea0003800000 */
.L_x_137:
        /* <DEDUP_REMOVED lines=10> */
.L_x_140:
[----:B------:R-:W-:Y:S05]  /*42c0*/  BSYNC B1 ;  /* 0x0000000000017941 */ /* 0x000fea0003800000 */
.L_x_139:
[----:B--2---:R-:W-:Y:S01]  /*42d0*/  @!P2 IMAD R3, R74, R89, R0 ;  /* 0x000000594a03a224 */ /* 0x004fe200078e0200 */
[----:B------:R-:W-:Y:S04]  /*42e0*/  BSSY B1, `(.L_x_141) ;  /* 0x0000006000017945 */ /* 0x000fe80003800000 */
[----:B------:R2:W-:Y:S01]  /*42f0*/  @!P2 STG.E.U8 desc[UR36][R6.64+0x60], R3 ;  /* 0x000060030600a986 */ /* 0x0005e2000c101124 */
[----:B------:R-:W-:Y:S05]  /*4300*/  @P3 BRA `(.L_x_142) ;  /* 0x00000000000c3947 */ /* 0x000fea0003800000 */
[----:B------:R-:W2:Y:S02]  /*4310*/  LDG.E.U8 R101, desc[UR36][R10.64+0x61] ;  /* 0x000061240a657981 */ /* 0x000ea4000c1e1100 */
[----:B--2---:R-:W-:-:S05]  /*4320*/  PRMT R3, R101, 0x8880, RZ ;  /* 0x0000888065037816 */ /* 0x004fca00000000ff */
[----:B------:R-:W-:-:S07]  /*4330*/  IMAD R0, R3, R90, RZ ;  /* 0x0000005a03007224 */ /* 0x000fce00078e02ff */
.L_x_142:
[----:B------:R-:W-:Y:S05]  /*4340*/  BSYNC B1 ;  /* 0x0000000000017941 */ /* 0x000fea0003800000 */
.L_x_141:
[----:B------:R-:W-:Y:S01]  /*4350*/  @!P3 IMAD R75, R75, R89, R0 ;  /* 0x000000594b4bb224 */ /* 0x000fe200078e0200 */
[----:B------:R-:W-:Y:S04]  /*4360*/  BSSY B1, `(.L_x_143) ;  /* 0x0000006000017945 */ /* 0x000fe80003800000 */
[----:B------:R0:W-:Y:S01]  /*4370*/  @!P3 STG.E.U8 desc[UR36][R6.64+0x61], R75 ;  /* 0x0000614b0600b986 */ /* 0x0001e2000c101124 */
[----:B------:R-:W-:Y:S05]  /*4380*/  @P4 BRA `(.L_x_144) ;  /* 0x00000000000c4947 */ /* 0x000fea0003800000 */
[----:B------:R-:W2:Y:S02]  /*4390*/  LDG.E.U8 R101, desc[UR36][R8.64+0x68] ;  /* 0x0000682408657981 */ /* 0x000ea4000c1e1100 */
[----:B--2---:R-:W-:-:S05]  /*43a0*/  PRMT R3, R101, 0x8880, RZ ;  /* 0x0000888065037816 */ /* 0x004fca00000000ff */
[----:B------:R-:W-:-:S07]  /*43b0*/  IMAD R0, R3, R90, RZ ;  /* 0x0000005a03007224 */ /* 0x000fce00078e02ff */
.L_x_144:
[----:B------:R-:W-:Y:S05]  /*43c0*/  BSYNC B1 ;  /* 0x0000000000017941 */ /* 0x000fea0003800000 */
.L_x_143:
        /* <DEDUP_REMOVED lines=10> */
.L_x_146:
[----:B------:R-:W-:Y:S05]  /*4470*/  BSYNC B1 ;  /* 0x0000000000017941 */ /* 0x000fea0003800000 */
.L_x_145:
[----:B------:R-:W-:Y:S01]  /*4480*/  @!P2 IMAD R77, R77, R89, R0 ;  /* 0x000000594d4da224 */ /* 0x000fe200078e0200 */
[----:B------:R-:W-:Y:S04]  /*4490*/  BSSY B1, `(.L_x_147) ;  /* 0x0000006000017945 */ /* 0x000fe80003800000 */
[----:B------:R0:W-:Y:S01]  /*44a0*/  @!P2 STG.E.U8 desc[UR36][R4.64+0x69], R77 ;  /* 0x0000694d0400a986 */ /* 0x0001e2000c101124 */
[----:B------:R-:W-:Y:S05]  /*44b0*/  @P3 BRA `(.L_x_148) ;  /* 0x00000000000c3947 */ /* 0x000fea0003800000 */
[----:B------:R-:W2:Y:S02]  /*44c0*/  LDG.E.U8 R101, desc[UR36][R10.64+0x68] ;  /* 0x000068240a657981 */ /* 0x000ea4000c1e1100 */
[----:B--2---:R-:W-:-:S05]  /*44d0*/  PRMT R3, R101, 0x8880, RZ ;  /* 0x0000888065037816 */ /* 0x004fca00000000ff */
[----:B------:R-:W-:-:S07]  /*44e0*/  IMAD R0, R3, R90, RZ ;  /* 0x0000005a03007224 */ /* 0x000fce00078e02ff */
.L_x_148:
[----:B------:R-:W-:Y:S05]  /*44f0*/  BSYNC B1 ;  /* 0x0000000000017941 */ /* 0x000fea0003800000 */
.L_x_147:
[----:B--2---:R-:W-:Y:S01]  /*4500*/  @!P3 IMAD R3, R78, R89, R0 ;  /* 0x000000594e03b224 */ /* 0x004fe200078e0200 */
[----:B------:R-:W-:Y:S04]  /*4510*/  BSSY B1, `(.L_x_149) ;  /* 0x0000006000017945 */ /* 0x000fe80003800000 */
[----:B------:R2:W-:Y:S01]  /*4520*/  @!P3 STG.E.U8 desc[UR36][R6.64+0x68], R3 ;  /* 0x000068030600b986 */ /* 0x0005e2000c101124 */
[----:B------:R-:W-:Y:S05]  /*4530*/  @P4 BRA `(.L_x_150) ;  /* 0x00000000000c4947 */ /* 0x000fea0003800000 */
[----:B------:R-:W2:Y:S02]  /*4540*/  LDG.E.U8 R101, desc[UR36][R10.64+0x69] ;  /* 0x000069240a657981 */ /* 0x000ea4000c1e1100 */
[----:B--2---:R-:W-:-:S05]  /*4550*/  PRMT R3, R101, 0x8880, RZ ;  /* 0x0000888065037816 */ /* 0x004fca00000000ff */
[----:B------:R-:W-:-:S07]  /*4560*/  IMAD R0, R3, R90, RZ ;  /* 0x0000005a03007224 */ /* 0x000fce00078e02ff */
.L_x_150:
[----:B------:R-:W-:Y:S05]  /*4570*/  BSYNC B1 ;  /* 0x0000000000017941 */ /* 0x000fea0003800000 */
.L_x_149:
        /* <DEDUP_REMOVED lines=10> */
.L_x_152:
[----:B------:R-:W-:Y:S05]  /*4620*/  BSYNC B1 ;  /* 0x0000000000017941 */ /* 0x000fea0003800000 */
.L_x_151:
[----:B--2---:R-:W-:Y:S01]  /*4630*/  @!P2 IMAD R3, R80, R89, R0 ;  /* 0x000000595003a224 */ /* 0x004fe200078e0200 */
[----:B------:R-:W-:Y:S04]  /*4640*/  BSSY B1, `(.L_x_153) ;  /* 0x0000006000017945 */ /* 0x000fe80003800000 */
[----:B------:R2:W-:Y:S01]  /*4650*/  @!P2 STG.E.U8 desc[UR36][R4.64+0x70], R3 ;  /* 0x000070030400a986 */ /* 0x0005e2000c101124 */
[----:B------:R-:W-:Y:S05]  /*4660*/  @P3 BRA `(.L_x_154) ;  /* 0x00000000000c3947 */ /* 0x000fea0003800000 */
[----:B------:R-:W2:Y:S02]  /*4670*/  LDG.E.U8 R101, desc[UR36][R8.64+0x71] ;  /* 0x0000712408657981 */ /* 0x000ea4000c1e1100 */
[----:B--2---:R-:W-:-:S05]  /*4680*/  PRMT R3, R101, 0x8880, RZ ;  /* 0x0000888065037816 */ /* 0x004fca00000000ff */
[----:B------:R-:W-:-:S07]  /*4690*/  IMAD R0, R3, R90, RZ ;  /* 0x0000005a03007224 */ /* 0x000fce00078e02ff */
.L_x_154:
[----:B------:R-:W-:Y:S05]  /*46a0*/  BSYNC B1 ;  /* 0x0000000000017941 */ /* 0x000fea0003800000 */
.L_x_153:
[----:B------:R-:W-:Y:S01]  /*46b0*/  @!P3 IMAD R81, R81, R89, R0 ;  /* 0x000000595151b224 */ /* 0x000fe200078e0200 */
[----:B------:R-:W-:Y:S04]  /*46c0*/  BSSY B1, `(.L_x_155) ;  /* 0x0000006000017945 */ /* 0x000fe80003800000 */
[----:B------:R0:W-:Y:S01]  /*46d0*/  @!P3 STG.E.U8 desc[UR36][R4.64+0x71], R81 ;  /* 0x000071510400b986 */ /* 0x0001e2000c101124 */
[----:B------:R-:W-:Y:S05]  /*46e0*/  @P4 BRA `(.L_x_156) ;  /* 0x00000000000c4947 */ /* 0x000fea0003800000 */
[----:B------:R-:W2:Y:S02]  /*46f0*/  LDG.E.U8 R101, desc[UR36][R10.64+0x70] ;  /* 0x000070240a657981 */ /* 0x000ea4000c1e1100 */
[----:B--2---:R-:W-:-:S05]  /*4700*/  PRMT R3, R101, 0x8880, RZ ;  /* 0x0000888065037816 */ /* 0x004fca00000000ff */
[----:B------:R-:W-:-:S07]  /*4710*/  IMAD R0, R3, R90, RZ ;  /* 0x0000005a03007224 */ /* 0x000fce00078e02ff */
.L_x_156:
[----:B------:R-:W-:Y:S05]  /*4720*/  BSYNC B1 ;  /* 0x0000000000017941 */ /* 0x000fea0003800000 */
.L_x_155:
[C---:B------:R-:W-:Y:S01]  /*4730*/  ISETP.LT.OR P2, PT, R19.reuse, 0x72, !P0 ;  /* 0x000000721300780c */ /* 0x040fe20004741670 */
[----:B--2---:R-:W-:Y:S01]  /*4740*/  @!P4 IMAD R3, R82, R89, R0 ;  /* 0x000000595203c224 */ /* 0x004fe200078e0200 */
[----:B------:R-:W-:Y:S01]  /*4750*/  BSSY B1, `(.L_x_157) ;  /* 0x0000009000017945 */ /* 0x000fe20003800000 */
[C---:B------:R-:W-:Y:S02]  /*4760*/  ISETP.LT.OR P3, PT, R19.reuse, 0x79, !P1 ;  /* 0x000000791300780c */ /* 0x040fe40004f61670 */
[C---:B------:R-:W-:Y:S01]  /*4770*/  ISETP.LT.OR P1, PT, R19.reuse, 0x7a, !P1 ;  /* 0x0000007a1300780c */ /* 0x040fe20004f21670 */
[----:B------:R2:W-:Y:S01]  /*4780*/  @!P4 STG.E.U8 desc[UR36][R6.64+0x70], R3 ;  /* 0x000070030600c986 */ /* 0x0005e2000c101124 */
[----:B------:R-:W-:-:S06]  /*4790*/  ISETP.LT.OR P4, PT, R19, 0x79, !P0 ;  /* 0x000000791300780c */ /* 0x000fcc0004781670 */
[----:B------:R-:W-:Y:S07]  /*47a0*/  @P2 BRA `(.L_x_158) ;  /* 0x00000000000c2947 */ /* 0x000fee0003800000 */
[----:B------:R-:W2:Y:S02]  /*47b0*/  LDG.E.U8 R101, desc[UR36][R10.64+0x71] ;  /* 0x000071240a657981 */ /* 0x000ea4000c1e1100 */
[----:B--2---:R-:W-:-:S05]  /*47c0*/  PRMT R3, R101, 0x8880, RZ ;  /* 0x0000888065037816 */ /* 0x004fca00000000ff */
[----:B------:R-:W-:-:S07]  /*47d0*/  IMAD R0, R3, R90, RZ ;  /* 0x0000005a03007224 */ /* 0x000fce00078e02ff */
.L_x_158:
[----:B------:R-:W-:Y:S05]  /*47e0*/  BSYNC B1 ;  /* 0x0000000000017941 */ /* 0x000fea0003800000 */
.L_x_157:
[----:B------:R-:W-:Y:S01]  /*47f0*/  @!P2 IMAD R83, R83, R89, R0 ;  /* 0x000000595353a224 */ /* 0x000fe200078e0200 */
[----:B------:R-:W-:Y:S04]  /*4800*/  BSSY B1, `(.L_x_159) ;  /* 0x0000006000017945 */ /* 0x000fe80003800000 */
[----:B------:R0:W-:Y:S01]  /*4810*/  @!P2 STG.E.U8 desc[UR36][R6.64+0x71], R83 ;  /* 0x000071530600a986 */ /* 0x0001e2000c101124 */
[----:B------:R-:W-:Y:S05]  /*4820*/  @P3 BRA `(.L_x_160) ;  /* 0x00000000000c3947 */ /* 0x000fea0003800000 */
[----:B------:R-:W2:Y:S02]  /*4830*/  LDG.E.U8 R101, desc[UR36][R8.64+0x78] ;  /* 0x0000782408657981 */ /* 0x000ea4000c1e1100 */
[----:B--2---:R-:W-:-:S05]  /*4840*/  PRMT R3, R101, 0x8880, RZ ;  /* 0x0000888065037816 */ /* 0x004fca00000000ff */
[----:B------:R-:W-:-:S07]  /*4850*/  IMAD R0, R3, R90, RZ ;  /* 0x0000005a03007224 */ /* 0x000fce00078e02ff */
.L_x_160:
[----:B------:R-:W-:Y:S05]  /*4860*/  BSYNC B1 ;  /* 0x0000000000017941 */ /* 0x000fea0003800000 */
.L_x_159:
[----:B--2---:R-:W-:Y:S01]  /*4870*/  @!P3 IMAD R3, R84, R89, R0 ;  /* 0x000000595403b224 */ /* 0x004fe200078e0200 */
[----:B------:R-:W-:Y:S04]  /*4880*/  BSSY B1, `(.L_x_161) ;  /* 0x0000006000017945 */ /* 0x000fe80003800000 */
[----:B------:R2:W-:Y:S01]  /*4890*/  @!P3 STG.E.U8 desc[UR36][R4.64+0x78], R3 ;  /* 0x000078030400b986 */ /* 0x0005e2000c101124 */
[----:B------:R-:W-:Y:S05]  /*48a0*/  @P1 BRA `(.L_x_162) ;  /* 0x00000000000c1947 */ /* 0x000fea0003800000 */
[----:B------:R-:W2:Y:S02]  /*48b0*/  LDG.E.U8 R101, desc[UR36][R8.64+0x79] ;  /* 0x0000792408657981 */ /* 0x000ea4000c1e1100 */
[----:B--2---:R-:W-:-:S05]  /*48c0*/  PRMT R3, R101, 0x8880, RZ ;  /* 0x0000888065037816 */ /* 0x004fca00000000ff */
[----:B------:R-:W-:-:S07]  /*48d0*/  IMAD R0, R3, R90, RZ ;  /* 0x0000005a03007224 */ /* 0x000fce00078e02ff */
.L_x_162:
[----:B------:R-:W-:Y:S05]  /*48e0*/  BSYNC B1 ;  /* 0x0000000000017941 */ /* 0x000fea0003800000 */
.L_x_161:
[----:B------:R-:W-:Y:S01]  /*48f0*/  @!P1 IMAD R85, R85, R89, R0 ;  /* 0x0000005955559224 */ /* 0x000fe200078e0200 */
[----:B------:R-:W-:Y:S04]  /*4900*/  BSSY B1, `(.L_x_163) ;  /* 0x0000006000017945 */ /* 0x000fe80003800000 */
[----:B------:R0:W-:Y:S01]  /*4910*/  @!P1 STG.E.U8 desc[UR36][R4.64+0x79], R85 ;  /* 0x0000795504009986 */ /* 0x0001e2000c101124 */
[----:B------:R-:W-:Y:S05]  /*4920*/  @P4 BRA `(.L_x_164) ;  /* 0x00000000000c4947 */ /* 0x000fea0003800000 */
[----:B------:R-:W2:Y:S02]  /*4930*/  LDG.E.U8 R101, desc[UR36][R10.64+0x78] ;  /* 0x000078240a657981 */ /* 0x000ea4000c1e1100 */
[----:B--2---:R-:W-:-:S05]  /*4940*/  PRMT R3, R101, 0x8880, RZ ;  /* 0x0000888065037816 */ /* 0x004fca00000000ff */
[----:B------:R-:W-:-:S07]  /*4950*/  IMAD R0, R3, R90, RZ ;  /* 0x0000005a03007224 */ /* 0x000fce00078e02ff */
.L_x_164:
[----:B------:R-:W-:Y:S05]  /*4960*/  BSYNC B1 ;  /* 0x0000000000017941 */ /* 0x000fea0003800000 */
.L_x_163:
[----:B--2---:R-:W-:Y:S01]  /*4970*/  @!P4 IMAD R3, R86, R89, R0 ;  /* 0x000000595603c224 */ /* 0x004fe200078e0200 */
[----:B------:R-:W-:Y:S01]  /*4980*/  ISETP.LT.OR P0, PT, R19, 0x7a, !P0 ;  /* 0x0000007a1300780c */ /* 0x000fe20004701670 */
[----:B------:R-:W-:Y:S03]  /*4990*/  BSSY B1, `(.L_x_165) ;  /* 0x0000006000017945 */ /* 0x000fe60003800000 */
[----:B------:R2:W-:Y:S09]  /*49a0*/  @!P4 STG.E.U8 desc[UR36][R6.64+0x78], R3 ;  /* 0x000078030600c986 */ /* 0x0005f2000c101124 */
[----:B------:R-:W-:Y:S05]  /*49b0*/  @P0 BRA `(.L_x_166) ;  /* 0x00000000000c0947 */ /* 0x000fea0003800000 */
[----:B------:R-:W2:Y:S02]  /*49c0*/  LDG.E.U8 R101, desc[UR36][R10.64+0x79] ;  /* 0x000079240a657981 */ /* 0x000ea4000c1e1100 */
[----:B--2---:R-:W-:-:S05]  /*49d0*/  PRMT R3, R101, 0x8880, RZ ;  /* 0x0000888065037816 */ /* 0x004fca00000000ff */
[----:B------:R-:W-:-:S07]  /*49e0*/  IMAD R0, R3, R90, RZ ;  /* 0x0000005a03007224 */ /* 0x000fce00078e02ff */
.L_x_166:
[----:B------:R-:W-:Y:S05]  /*49f0*/  BSYNC B1 ;  /* 0x0000000000017941 */ /* 0x000fea0003800000 */
.L_x_165:
[----:B------:R-:W-:Y:S01]  /*4a00*/  IMAD R87, R87, R89, R0 ;  /* 0x0000005957577224 */ /* 0x000fe200078e0200 */
[----:B------:R-:W-:Y:S06]  /*4a10*/  @P0 BRA `(.L_x_167) ;  /* 0x0000000c00100947 */ /* 0x000fec0003800000 */
[----:B------:R0:W-:Y:S01]  /*4a20*/  STG.E.U8 desc[UR36][R6.64+0x79], R87 ;  /* 0x0000795706007986 */ /* 0x0001e2000c101124 */
[----:B------:R-:W-:Y:S05]  /*4a30*/  BRA `(.L_x_167) ;  /* 0x0000000c00087947 */ /* 0x000fea0003800000 */
.L_x_38:
[C---:B------:R-:W-:Y:S02]  /*4a40*/  ISETP.GE.AND P1, PT, R20.reuse, 0x1, PT ;  /* 0x000000011400780c */ /* 0x040fe40003f26270 */
[----:B------:R-:W-:Y:S02]  /*4a50*/  ISETP.GE.AND P0, PT, R20, 0x9, PT ;  /* 0x000000091400780c */ /* 0x000fe40003f06270 */
[C---:B------:R-:W-:Y:S02]  /*4a60*/  ISETP.LT.OR P3, PT, R19.reuse, 0x1, !P1 ;  /* 0x000000011300780c */ /* 0x040fe40004f61670 */
[C---:B------:R-:W-:Y:S02]  /*4a70*/  ISETP.LT.OR P4, PT, R19.reuse, 0x2, !P1 ;  /* 0x000000021300780c */ /* 0x040fe40004f81670 */
[----:B------:R-:W-:-:S09]  /*4a80*/  ISETP.LT.OR P2, PT, R19, 0x1, !P0 ;  /* 0x000000011300780c */ /* 0x000fd20004741670 */
[-C--:B------:R-:W-:Y:S02]  /*4a90*/  @!P3 IMAD R3, R24, R89.reuse, RZ ;  /* 0x000000591803b224 */ /* 0x080fe400078e02ff */
[-C--:B------:R-:W-:Y:S02]  /*4aa0*/  @!P4 IMAD R25, R25, R89.reuse, RZ ;  /* 0x000000591919c224 */ /* 0x080fe400078e02ff */
[----:B------:R-:W-:Y:S01]  /*4ab0*/  @!P2 IMAD R9, R26, R89, RZ ;  /* 0x000000591a09a224 */ /* 0x000fe200078e02ff */
[----:B------:R0:W-:Y:S01]  /*4ac0*/  @!P3 STG.E.U8 desc[UR36][R4.64], R3 ;  /* 0x000000030400b986 */ /* 0x0001e2000c101124 */
[----:B------:R-:W-:-:S03]  /*4ad0*/  ISETP.LT.OR P3, PT, R19, 0x2, !P0 ;  /* 0x000000021300780c */ /* 0x000fc60004761670 */
[----:B------:R-:W-:Y:S01]  /*4ae0*/  @!P4 STG.E.U8 desc[UR36][R4.64+0x1], R25 ;  /* 0x000001190400c986 */ /* 0x000fe2000c101124 */
[----:B------:R-:W-:-:S03]  /*4af0*/  ISETP.LT.OR P4, PT, R19, 0x9, !P1 ;  /* 0x000000091300780c */ /* 0x000fc60004f81670 */
[----:B------:R1:W-:Y:S01]  /*4b00*/  @!P2 STG.E.U8 desc[UR36][R6.64], R9 ;  /* 0x000000090600a986 */ /* 0x0003e2000c101124 */
[----:B------:R-:W-:-:S05]  /*4b10*/  ISETP.LT.OR P2, PT, R19, 0xa, !P1 ;  /* 0x0000000a1300780c */ /* 0x000fca0004f41670 */
[----:B------:R-:W-:-:S04]  /*4b20*/  @!P3 IMAD R27, R27, R89, RZ ;  /* 0x000000591b1bb224 */ /* 0x000fc800078e02ff */
[-C--:B------:R-:W-:Y:S01]  /*4b30*/  @!P4 IMAD R11, R28, R89.reuse, RZ ;  /* 0x000000591c0bc224 */ /* 0x080fe200078e02ff */
[----:B------:R-:W-:Y:S01]  /*4b40*/  @!P3 STG.E.U8 desc[UR36][R6.64+0x1], R27 ;  /* 0x0000011b0600b986 */ /* 0x000fe2000c101124 */
[----:B------:R-:W-:Y:S02]  /*4b50*/  ISETP.LT.OR P3, PT, R19, 0x9, !P0 ;  /* 0x000000091300780c */ /* 0x000fe40004761670 */
[----:B------:R-:W-:Y:S01]  /*4b60*/  @!P2 IMAD R29, R29, R89, RZ ;  /* 0x000000591d1da224 */ /* 0x000fe200078e02ff */
[----:B------:R2:W-:Y:S01]  /*4b70*/  @!P4 STG.E.U8 desc[UR36][R4.64+0x8], R11 ;  /* 0x0000080b0400c986 */ /* 0x0005e2000c101124 */
[----:B------:R-:W-:-:S03]  /*4b80*/  ISETP.LT.OR P4, PT, R19, 0xa, !P0 ;  /* 0x0000000a1300780c */ /* 0x000fc60004781670 */
[----:B------:R-:W-:Y:S01]  /*4b90*/  @!P2 STG.E.U8 desc[UR36][R4.64+0x9], R29 ;  /* 0x0000091d0400a986 */ /* 0x000fe2000c101124 */
[----:B------:R-:W-:-:S05]  /*4ba0*/  ISETP.LT.OR P2, PT, R19, 0x11, !P1 ;  /* 0x000000111300780c */ /* 0x000fca0004f41670 */
[----:B0-----:R-:W-:-:S04]  /*4bb0*/  @!P3 IMAD R3, R30, R89, RZ ;  /* 0x000000591e03b224 */ /* 0x001fc800078e02ff */
[-C--:B------:R-:W-:Y:S01]  /*4bc0*/  @!P4 IMAD R31, R31, R89.reuse, RZ ;  /* 0x000000591f1fc224 */ /* 0x080fe200078e02ff */
[----:B------:R0:W-:Y:S01]  /*4bd0*/  @!P3 STG.E.U8 desc[UR36][R6.64+0x8], R3 ;  /* 0x000008030600b986 */ /* 0x0001e2000c101124 */
[C---:B------:R-:W-:Y:S02]  /*4be0*/  ISETP.LT.OR P3, PT, R19.reuse, 0x12, !P1 ;  /* 0x000000121300780c */ /* 0x040fe40004f61670 */
[----:B-1----:R-:W-:Y:S01]  /*4bf0*/  @!P2 IMAD R9, R32, R89, RZ ;  /* 0x000000592009a224 */ /* 0x002fe200078e02ff */
[----:B------:R-:W-:Y:S01]  /*4c00*/  @!P4 STG.E.U8 desc[UR36][R6.64+0x9], R31 ;  /* 0x0000091f0600c986 */ /* 0x000fe2000c101124 */
[----:B------:R-:W-:-:S03]  /*4c10*/  ISETP.LT.OR P4, PT, R19, 0x11, !P0 ;  /* 0x000000111300780c */ /* 0x000fc60004781670 */
[----:B------:R1:W-:Y:S01]  /*4c20*/  @!P2 STG.E.U8 desc[UR36][R4.64+0x10], R9 ;  /* 0x000010090400a986 */ /* 0x0003e2000c101124 */
[----:B------:R-:W-:-:S05]  /*4c30*/  ISETP.LT.OR P2, PT, R19, 0x12, !P0 ;  /* 0x000000121300780c */ /* 0x000fca0004741670 */
[----:B------:R-:W-:-:S04]  /*4c40*/  @!P3 IMAD R33, R33, R89, RZ ;  /* 0x000000592121b224 */ /* 0x000fc800078e02ff */
[-C--:B--2---:R-:W-:Y:S01]  /*4c50*/  @!P4 IMAD R11, R34, R89.reuse, RZ ;  /* 0x00000059220bc224 */ /* 0x084fe200078e02ff */
        /* <DEDUP_REMOVED lines=144> */
[----:B------:R2:W-:Y:S01]  /*5560*/  @!P3 STG.E.U8 desc[UR36][R4.64+0x71], R81 ;  /* 0x000071510400b986 */ /* 0x0005e2000c101124 */
[C---:B------:R-:W-:Y:S02]  /*5570*/  ISETP.LT.OR P3, PT, R19.reuse, 0x79, !P1 ;  /* 0x000000791300780c */ /* 0x040fe40004f61670 */
[C---:B------:R-:W-:Y:S01]  /*5580*/  ISETP.LT.OR P1, PT, R19.reuse, 0x7a, !P1 ;  /* 0x0000007a1300780c */ /* 0x040fe20004f21670 */
[----:B------:R2:W-:Y:S01]  /*5590*/  @!P4 STG.E.U8 desc[UR36][R6.64+0x70], R11 ;  /* 0x0000700b0600c986 */ /* 0x0005e2000c101124 */
[----:B------:R-:W-:Y:S01]  /*55a0*/  ISETP.LT.OR P4, PT, R19, 0x79, !P0 ;  /* 0x000000791300780c */ /* 0x000fe20004781670 */
[----:B------:R-:W-:Y:S01]  /*55b0*/  @!P2 IMAD R83, R83, R89, RZ ;  /* 0x000000595353a224 */ /* 0x000fe200078e02ff */
[----:B------:R-:W-:-:S04]  /*55c0*/  ISETP.LT.OR P0, PT, R19, 0x7a, !P0 ;  /* 0x0000007a1300780c */ /* 0x000fc80004701670 */
[----:B------:R2:W-:Y:S03]  /*55d0*/  @!P2 STG.E.U8 desc[UR36][R6.64+0x71], R83 ;  /* 0x000071530600a986 */ /* 0x0005e6000c101124 */
[-C--:B0-----:R-:W-:Y:S02]  /*55e0*/  @!P3 IMAD R3, R84, R89.reuse, RZ ;  /* 0x000000595403b224 */ /* 0x081fe400078e02ff */
[-C--:B------:R-:W-:Y:S02]  /*55f0*/  @!P1 IMAD R85, R85, R89.reuse, RZ ;  /* 0x0000005955559224 */ /* 0x080fe400078e02ff */
[-C--:B-1----:R-:W-:Y:S01]  /*5600*/  @!P4 IMAD R9, R86, R89.reuse, RZ ;  /* 0x000000595609c224 */ /* 0x082fe200078e02ff */
[----:B------:R2:W-:Y:S01]  /*5610*/  @!P3 STG.E.U8 desc[UR36][R4.64+0x78], R3 ;  /* 0x000078030400b986 */ /* 0x0005e2000c101124 */
[----:B------:R-:W-:-:S03]  /*5620*/  @!P0 IMAD R87, R87, R89, RZ ;  /* 0x0000005957578224 */ /* 0x000fc600078e02ff */
[----:B------:R2:W-:Y:S04]  /*5630*/  @!P1 STG.E.U8 desc[UR36][R4.64+0x79], R85 ;  /* 0x0000795504009986 */ /* 0x0005e8000c101124 */
[----:B------:R2:W-:Y:S04]  /*5640*/  @!P4 STG.E.U8 desc[UR36][R6.64+0x78], R9 ;  /* 0x000078090600c986 */ /* 0x0005e8000c101124 */
[----:B------:R2:W-:Y:S02]  /*5650*/  @!P0 STG.E.U8 desc[UR36][R6.64+0x79], R87 ;  /* 0x0000795706008986 */ /* 0x0005e4000c101124 */
.L_x_167:
[----:B------:R-:W-:Y:S05]  /*5660*/  BSYNC B0 ;  /* 0x0000000000007941 */ /* 0x000fea0003800000 */
.L_x_37:
[----:B012-4-:R-:W2:Y:S01]  /*5670*/  LDL.64 R4, [R1] ;  /* 0x0000000001047983 */ /* 0x017ea20000100a00 */
[----:B------:R-:W-:Y:S01]  /*5680*/  ULDC.64 UR4, c[0x0][0x650] ;  /* 0x0001940000047ab9 */ /* 0x000fe20000000a00 */
[----:B------:R-:W-:Y:S02]  /*5690*/  IMAD.U32 R0, RZ, RZ, UR44 ;  /* 0x0000002cff007e24 */ /* 0x000fe4000f8e00ff */
[----:B------:R-:W-:Y:S02]  /*56a0*/  IMAD.MOV.U32 R22, RZ, RZ, -0x1 ;  /* 0xffffffffff167424 */ /* 0x000fe400078e00ff */
[----:B------:R0:W-:Y:S01]  /*56b0*/  SYNCS.ARRIVE.TRANS64.A1T0 RZ, [R0+UR46], RZ ;  /* 0x000000ff00ff79a7 */ /* 0x0001e2000810002e */
[----:B------:R-:W-:Y:S02]  /*56c0*/  IMAD.MOV.U32 R19, RZ, RZ, -0x1 ;  /* 0xffffffffff137424 */ /* 0x000fe400078e00ff */
[----:B------:R-:W-:Y:S01]  /*56d0*/  IMAD.MOV.U32 R18, RZ, RZ, -0x1 ;  /* 0xffffffffff127424 */ /* 0x000fe200078e00ff */
[----:B0-----:R-:W-:-:S02]  /*56e0*/  PRMT R0, RZ, 0x7610, R0 ;  /* 0x00007610ff007816 */ /* 0x001fc40000000000 */
[----:B--2---:R-:W-:-:S05]  /*56f0*/  LEA R16, P0, R4, R16, 0x1 ;  /* 0x0000001004107211 */ /* 0x004fca00078008ff */
[----:B------:R-:W-:Y:S01]  /*5700*/  IMAD.X R17, R98, 0x1, R17, P0 ;  /* 0x0000000162117824 */ /* 0x000fe200000e0611 */
[----:B------:R-:W-:-:S04]  /*5710*/  ISETP.GE.U32.AND P0, PT, R16, UR4, PT ;  /* 0x0000000410007c0c */ /* 0x000fc8000bf06070 */
[----:B------:R-:W-:-:S13]  /*5720*/  ISETP.GE.U32.AND.EX P0, PT, R17, UR5, PT, P0 ;  /* 0x0000000511007c0c */ /* 0x000fda000bf06100 */
[----:B------:R-:W-:Y:S05]  /*5730*/  @P0 BRA `(.L_x_168) ;  /* 0x00000004004c0947 */ /* 0x000fea0003800000 */
[----:B------:R-:W0:Y:S01]  /*5740*/  LDC.64 R10, c[0x0][0x628] ;  /* 0x00018a00ff0a7b82 */ /* 0x000e220000000a00 */
[----:B------:R-:W1:Y:S01]  /*5750*/  S2R R12, SR_CTAID.X ;  /* 0x00000000000c7919 */ /* 0x000e620000002500 */
[----:B------:R-:W-:Y:S02]  /*5760*/  IMAD.MOV.U32 R8, RZ, RZ, R16 ;  /* 0x000000ffff087224 */ /* 0x000fe400078e0010 */
[----:B------:R-:W-:Y:S01]  /*5770*/  IMAD.MOV.U32 R9, RZ, RZ, R17 ;  /* 0x000000ffff097224 */ /* 0x000fe200078e0011 */
[----:B------:R-:W2:Y:S03]  /*5780*/  S2R R19, SR_CTAID.Y ;  /* 0x0000000000137919 */ /* 0x000ea60000002600 */
[----:B------:R-:W4:Y:S08]  /*5790*/  LDC R0, c[0x0][0x630] ;  /* 0x00018c00ff007b82 */ /* 0x000f300000000800 */
[----:B------:R-:W1:Y:S01]  /*57a0*/  LDC.64 R14, c[0x0][0x620] ;  /* 0x00018800ff0e7b82 */ /* 0x000e620000000a00 */
[----:B0-----:R-:W-:-:S04]  /*57b0*/  ISETP.NE.U32.AND P0, PT, R10, RZ, PT ;  /* 0x000000ff0a00720c */ /* 0x001fc80003f05070 */
[----:B------:R-:W-:-:S13]  /*57c0*/  ISETP.NE.AND.EX P0, PT, R11, RZ, PT, P0 ;  /* 0x000000ff0b00720c */ /* 0x000fda0003f05300 */
[----:B-12-4-:R-:W-:Y:S05]  /*57d0*/  @!P0 BRA `(.L_x_169) ;  /* 0x0000000000288947 */ /* 0x016fea0003800000 */
[----:B------:R-:W0:Y:S02]  /*57e0*/  LDC R3, c[0x0][0x634] ;  /* 0x00018d00ff037b82 */ /* 0x000e240000000800 */
[----:B0-----:R-:W-:-:S05]  /*57f0*/  IADD3 R3, P0, R16, R3, RZ ;  /* 0x0000000310037210 */ /* 0x001fca0007f1e0ff */
[----:B------:R-:W-:-:S04]  /*5800*/  IMAD.X R13, RZ, RZ, R17, P0 ;  /* 0x000000ffff0d7224 */ /* 0x000fc800000e0611 */
[----:B------:R-:W-:-:S04]  /*5810*/  IMAD.WIDE.U32 R4, R13, R10, RZ ;  /* 0x0000000a0d047225 */ /* 0x000fc800078e00ff */
[----:B---3--:R-:W-:-:S04]  /*5820*/  IMAD.WIDE.U32 R6, P0, R3, R11, R4 ;  /* 0x0000000b03067225 */ /* 0x008fc80007800004 */
[----:B------:R-:W-:-:S04]  /*5830*/  IMAD.WIDE.U32 R4, R3, R10, RZ ;  /* 0x0000000a03047225 */ /* 0x000fc800078e00ff */
[----:B------:R-:W-:Y:S01]  /*5840*/  IMAD.X R9, RZ, RZ, RZ, P0 ;  /* 0x000000ffff097224 */ /* 0x000fe200000e06ff */
[----:B------:R-:W-:Y:S01]  /*5850*/  IADD3 RZ, P0, R5, R6, RZ ;  /* 0x0000000605ff7210 */ /* 0x000fe20007f1e0ff */
[----:B------:R-:W-:-:S04]  /*5860*/  IMAD.MOV.U32 R8, RZ, RZ, R7 ;  /* 0x000000ffff087224 */ /* 0x000fc800078e0007 */
[----:B------:R-:W-:-:S08]  /*5870*/  IMAD.WIDE.U32.X R8, R13, R11, R8, P0 ;  /* 0x0000000b0d087225 */ /* 0x000fd000000e0408 */
.L_x_169:
[-CC-:B------:R-:W-:Y:S01]  /*5880*/  SHF.R.U64 R18, R8, R0.reuse, R9.reuse ;  /* 0x0000000008127219 */ /* 0x180fe20000001209 */
[----:B------:R-:W0:Y:S01]  /*5890*/  LDC.64 R24, c[0x0][0x640] ;  /* 0x00019000ff187b82 */ /* 0x000e220000000a00 */
[----:B------:R-:W-:Y:S01]  /*58a0*/  SHF.R.U32.HI R0, RZ, R0, R9 ;  /* 0x00000000ff007219 */ /* 0x000fe20000011609 */
[----:B------:R-:W-:Y:S01]  /*58b0*/  ULDC UR4, c[0x0][0x150] ;  /* 0x0000540000047ab9 */ /* 0x000fe20000000800 */
[----:B------:R-:W-:Y:S02]  /*58c0*/  IADD3 R3, P0, RZ, -R18, RZ ;  /* 0x80000012ff037210 */ /* 0x000fe40007f1e0ff */
[----:B---3--:R-:W-:-:S03]  /*58d0*/  I2FP.F32.U32 R7, R12 ;  /* 0x0000000c00077245 */ /* 0x008fc60000201000 */
[----:B------:R-:W1:Y:S01]  /*58e0*/  LDC R6, c[0x0][0x618] ;  /* 0x00018600ff067b82 */ /* 0x000e620000000800 */
[----:B------:R-:W-:Y:S02]  /*58f0*/  IMAD.X R5, RZ, RZ, ~R0, P0 ;  /* 0x000000ffff057224 */ /* 0x000fe400000e0e00 */
[----:B------:R-:W-:Y:S01]  /*5900*/  FMUL R7, R7, UR4 ;  /* 0x0000000407077c20 */ /* 0x000fe20008400000 */
[----:B------:R-:W-:Y:S01]  /*5910*/  ULDC UR4, c[0x0][0x154] ;  /* 0x0000550000047ab9 */ /* 0x000fe20000000800 */
[-C--:B------:R-:W-:Y:S02]  /*5920*/  IMAD R0, R5, R14.reuse, RZ ;  /* 0x0000000e05007224 */ /* 0x080fe400078e02ff */
[C---:B------:R-:W-:Y:S01]  /*5930*/  IMAD.WIDE.U32 R4, R3.reuse, R14, R16 ;  /* 0x0000000e03047225 */ /* 0x040fe200078e0010 */
[----:B------:R-:W2:Y:S01]  /*5940*/  LDC R8, c[0x0][0x608] ;  /* 0x00018200ff087b82 */ /* 0x000ea20000000800 */
[----:B------:R-:W3:Y:S02]  /*5950*/  F2I.U32.TRUNC.NTZ R7, R7 ;  /* 0x0000000700077305 */ /* 0x000ee4000020f000 */
[----:B------:R-:W-:Y:S01]  /*5960*/  IMAD R3, R3, R15, R0 ;  /* 0x0000000f03037224 */ /* 0x000fe200078e0200 */
[----:B------:R-:W-:-:S03]  /*5970*/  I2FP.F32.U32 R0, R19 ;  /* 0x0000001300007245 */ /* 0x000fc60000201000 */
[----:B------:R-:W-:Y:S01]  /*5980*/  IMAD.IADD R3, R5, 0x1, R3 ;  /* 0x0000000105037824 */ /* 0x000fe200078e0203 */
[----:B------:R-:W4:Y:S01]  /*5990*/  LDC R22, c[0x0][0x658] ;  /* 0x00019600ff167b82 */ /* 0x000f220000000800 */
[----:B0-----:R-:W-:-:S04]  /*59a0*/  ISETP.NE.U32.AND P0, PT, R24, RZ, PT ;  /* 0x000000ff1800720c */ /* 0x001fc80003f05070 */
[----:B------:R-:W-:-:S03]  /*59b0*/  ISETP.NE.AND.EX P0, PT, R25, RZ, PT, P0 ;  /* 0x000000ff1900720c */ /* 0x000fc60003f05300 */
[----:B------:R-:W0:Y:S01]  /*59c0*/  LDC R9, c[0x0][0x144] ;  /* 0x00005100ff097b82 */ /* 0x000e220000000800 */
[-C--:B-1----:R-:W-:Y:S01]  /*59d0*/  SHF.R.U64 R10, R4, R6.reuse, R3 ;  /* 0x00000006040a7219 */ /* 0x082fe20000001203 */
[----:B---3--:R-:W-:Y:S01]  /*59e0*/  IMAD.MOV R7, RZ, RZ, -R7 ;  /* 0x000000ffff077224 */ /* 0x008fe200078e0a07 */
[----:B------:R-:W-:Y:S01]  /*59f0*/  SHF.R.U32.HI R3, RZ, R6, R3 ;  /* 0x00000006ff037219 */ /* 0x000fe20000011603 */
[----:B------:R-:W-:-:S04]  /*5a00*/  FMUL R6, R0, UR4 ;  /* 0x0000000400067c20 */ /* 0x000fc80008400000 */
[----:B------:R-:W1:Y:S01]  /*5a10*/  LDC R20, c[0x0][0x148] ;  /* 0x00005200ff147b82 */ /* 0x000e620000000800 */
[----:B------:R3:W0:Y:S01]  /*5a20*/  F2I.U32.TRUNC.NTZ R14, R6 ;  /* 0x00000006000e7305 */ /* 0x000622000020f000 */
[-CC-:B--2---:R-:W-:Y:S02]  /*5a30*/  SHF.R.U64 R0, R10, R8.reuse, R3.reuse ;  /* 0x000000080a007219 */ /* 0x184fe40000001203 */
[----:B------:R-:W-:-:S04]  /*5a40*/  SHF.R.U32.HI R3, RZ, R8, R3 ;  /* 0x00000008ff037219 */ /* 0x000fc80000011603 */
[----:B------:R-:W2:Y:S01]  /*5a50*/  LDC R21, c[0x0][0x648] ;  /* 0x00019200ff157b82 */ /* 0x000ea20000000800 */
[-CC-:B----4-:R-:W-:Y:S02]  /*5a60*/  SHF.R.U64 R13, R0, R22.reuse, R3.reuse ;  /* 0x00000016000d7219 */ /* 0x190fe40000001203 */
[----:B------:R-:W-:-:S03]  /*5a70*/  SHF.R.U32.HI R5, RZ, R22, R3 ;  /* 0x00000016ff057219 */ /* 0x000fc60000011603 */
[----:B------:R-:W-:Y:S02]  /*5a80*/  IMAD.MOV.U32 R4, RZ, RZ, R13 ;  /* 0x000000ffff047224 */ /* 0x000fe400078e000d */
[----:B------:R-:W4:Y:S01]  /*5a90*/  LDC R26, c[0x0][0x638] ;  /* 0x00018e00ff1a7b82 */ /* 0x000f220000000800 */
[----:B0-----:R-:W-:-:S07]  /*5aa0*/  IMAD R15, R9, R7, R12 ;  /* 0x00000007090f7224 */ /* 0x001fce00078e020c */
[----:B------:R-:W0:Y:S08]  /*5ab0*/  LDC R27, c[0x0][0x610] ;  /* 0x00018400ff1b7b82 */ /* 0x000e300000000800 */
[----:B------:R-:W0:Y:S01]  /*5ac0*/  LDC R28, c[0x0][0x600] ;  /* 0x00018000ff1c7b82 */ /* 0x000e220000000800 */
[----:B-123--:R-:W-:Y:S05]  /*5ad0*/  @!P0 BRA `(.L_x_170) ;  /* 0x0000000000288947 */ /* 0x00efea0003800000 */
[----:B------:R-:W1:Y:S02]  /*5ae0*/  LDC R4, c[0x0][0x64c] ;  /* 0x00019300ff047b82 */ /* 0x000e640000000800 */
[----:B-1----:R-:W-:-:S05]  /*5af0*/  IADD3 R3, P0, R13, R4, RZ ;  /* 0x000000040d037210 */ /* 0x002fca0007f1e0ff */
        /* <DEDUP_REMOVED lines=8> */
.L_x_170:
[----:B------:R-:W-:Y:S01]  /*5b80*/  ISETP.NE.AND P0, PT, R2, 0x1, PT ;  /* 0x000000010200780c */ /* 0x000fe20003f05270 */
[----:B------:R-:W-:Y:S01]  /*5b90*/  IMAD.MOV R14, RZ, RZ, -R14 ;  /* 0x000000ffff0e7224 */ /* 0x000fe200078e0a0e */
[----:B------:R-:W-:Y:S02]  /*5ba0*/  SHF.R.U64 R3, R4, R21, R5 ;  /* 0x0000001504037219 */ /* 0x000fe40000001205 */
[----:B------:R-:W-:-:S03]  /*5bb0*/  LOP3.LUT R0, R0, R99, RZ, 0xc0, !PT ;  /* 0x0000006300007212 */ /* 0x000fc600078ec0ff */
[----:B------:R-:W-:Y:S02]  /*5bc0*/  IMAD.MOV R4, RZ, RZ, -R3 ;  /* 0x000000ffff047224 */ /* 0x000fe400078e0a03 */
[----:B------:R-:W-:Y:S01]  /*5bd0*/  IMAD R22, R91, R3, R0 ;  /* 0x000000035b167224 */ /* 0x000fe200078e0200 */
[----:B------:R-:W-:Y:S01]  /*5be0*/  LOP3.LUT R3, R10, R97, RZ, 0xc0, !PT ;  /* 0x000000610a037212 */ /* 0x000fe200078ec0ff */
[----:B----4-:R-:W-:Y:S02]  /*5bf0*/  IMAD R0, R4, R26, R13 ;  /* 0x0000001a04007224 */ /* 0x010fe400078e020d */
[----:B------:R-:W-:Y:S02]  /*5c00*/  @P0 IMAD R15, R20, R14, R19 ;  /* 0x0000000e140f0224 */ /* 0x000fe400078e0213 */
[----:B0-----:R-:W-:Y:S02]  /*5c10*/  IMAD R3, R0, R28, R3 ;  /* 0x0000001c00037224 */ /* 0x001fe400078e0203 */
[----:B------:R-:W-:-:S02]  /*5c20*/  IMAD R22, R22, R27, R15 ;  /* 0x0000001b16167224 */ /* 0x000fc400078e020f */
[----:B------:R-:W-:-:S03]  /*5c30*/  IMAD.MOV.U32 R4, RZ, RZ, 0x1 ;  /* 0x00000001ff047424 */ /* 0x000fc600078e00ff */
[----:B------:R-:W-:Y:S02]  /*5c40*/  SEL R19, R3, R22, !P0 ;  /* 0x0000001603137207 */ /* 0x000fe40004000000 */
[----:B------:R-:W-:Y:S02]  /*5c50*/  PRMT R0, R4, 0x7610, R0 ;  /* 0x0000761004007816 */ /* 0x000fe40000000000 */
[----:B------:R-:W-:-:S07]  /*5c60*/  SEL R22, R22, R3, !P0 ;  /* 0x0000000316167207 */ /* 0x000fce0004000000 */
.L_x_168:
[----:B------:R-:W-:Y:S01]  /*5c70*/  LOP3.LUT P0, RZ, R0, 0xff, RZ, 0xc0, !PT ;  /* 0x000000ff00ff7812 */ /* 0x000fe2000780c0ff */
[----:B------:R-:W-:Y:S01]  /*5c80*/  UIMAD.WIDE.U32 UR4, UR38, 0x38e38e39, URZ ;  /* 0x38e38e39260478a5 */ /* 0x000fe2000f8e003f */
[----:B------:R-:W-:-:S03]  /*5c90*/  LOP3.LUT R103, R103, 0x1, RZ, 0x3c, !PT ;  /* 0x0000000167677812 */ /* 0x000fc600078e3cff */
[----:B------:R-:W-:-:S04]  /*5ca0*/  USHF.R.U32.HI UR4, URZ, 0x1, UR5 ;  /* 0x000000013f047899 */ /* 0x000fc80008011605 */
[----:B------:R-:W-:-:S04]  /*5cb0*/  UIMAD UR38, UR4, -0x9, UR38 ;  /* 0xfffffff7042678a4 */ /* 0x000fc8000f8e0226 */
[----:B------:R-:W-:Y:S08]  /*5cc0*/  @P0 BRA `(.L_x_171) ;  /* 0xffffffb800b00947 */ /* 0x000ff0000383ffff */
[----:B------:R-:W-:Y:S05]  /*5cd0*/  EXIT ;  /* 0x000000000000794d */ /* 0x000fea0003800000 */
.L_x_18:
[----:B------:R-:W-:-:S08]  /*5ce0*/  ISETP.NE.AND P0, PT, R14, RZ, PT ;  /* 0x000000ff0e00720c */ /* 0x000fd00003f05270 */
[----:B0-----:R-:W0:-:S00]  /*5cf0*/  USETMAXREG.DEALLOC.CTAPOOL 0x28 ;  /* 0x00000028000079c8 */ /* 0x001e0000080e0500 */
[----:B------:R-:W-:Y:S05]  /*5d00*/  @P0 EXIT ;  /* 0x000000000000094d */ /* 0x000fea0003800000 */
[----:B0-----:R-:W-:Y:S01]  /*5d10*/  LOP3.LUT P0, RZ, R8, 0xff, RZ, 0xc0, !PT ;  /* 0x000000ff08ff7812 */ /* 0x001fe2000780c0ff */
[----:B------:R-:W-:Y:S02]  /*5d20*/  IMAD.MOV.U32 R3, RZ, RZ, 0x1 ;  /* 0x00000001ff037424 */ /* 0x000fe400078e00ff */
[----:B------:R-:W-:-:S10]  /*5d30*/  IMAD.MOV.U32 R8, RZ, RZ, RZ ;  /* 0x000000ffff087224 */ /* 0x000fd400078e00ff */
[----:B------:R-:W-:Y:S05]  /*5d40*/  @!P0 BRA `(.L_x_172) ;  /* 0x0000000c002c8947 */ /* 0x000fea0003800000 */
[----:B------:R-:W0:Y:S01]  /*5d50*/  S2UR UR8, SR_CgaCtaId ;  /* 0x00000000000879c3 */ /* 0x000e220000008800 */
[----:B------:R-:W-:Y:S01]  /*5d60*/  LOP3.LUT P0, RZ, R5, 0x1f, RZ, 0xc0, !PT ;  /* 0x0000001f05ff7812 */ /* 0x000fe2000780c0ff */
[----:B------:R-:W-:Y:S01]  /*5d70*/  ULDC UR5, c[0x0][0x658] ;  /* 0x0001960000057ab9 */ /* 0x000fe20000000800 */
[----:B------:R-:W-:Y:S01]  /*5d80*/  UMOV UR6, 0xffffffff ;  /* 0xffffffff00067882 */ /* 0x000fe20000000000 */
[----:B------:R-:W-:Y:S01]  /*5d90*/  BSSY B0, `(.L_x_172) ;  /* 0x00000c6000007945 */ /* 0x000fe20003800000 */
[----:B------:R-:W-:Y:S01]  /*5da0*/  USHF.L.U32 UR6, UR6, UR5, URZ ;  /* 0x0000000506067299 */ /* 0x000fe2000800063f */
[C---:B------:R-:W-:Y:S01]  /*5db0*/  ISETP.NE.AND P2, PT, R4.reuse, RZ, PT ;  /* 0x000000ff0400720c */ /* 0x040fe20003f45270 */
[----:B------:R-:W-:Y:S01]  /*5dc0*/  IMAD.MOV.U32 R10, RZ, RZ, 0x1 ;  /* 0x00000001ff0a7424 */ /* 0x000fe200078e00ff */
[----:B------:R-:W-:Y:S01]  /*5dd0*/  ISETP.NE.OR P0, PT, R4, RZ, !P0 ;  /* 0x000000ff0400720c */ /* 0x000fe20004705670 */
[----:B------:R-:W-:Y:S01]  /*5de0*/  IMAD.MOV.U32 R3, RZ, RZ, 0x1 ;  /* 0x00000001ff037424 */ /* 0x000fe200078e00ff */
[----:B------:R-:W-:Y:S01]  /*5df0*/  LOP3.LUT R9, R23, 0x2, RZ, 0xfc, !PT ;  /* 0x0000000217097812 */ /* 0x000fe200078efcff */
[----:B------:R-:W-:Y:S01]  /*5e00*/  IMAD.MOV.U32 R8, RZ, RZ, RZ ;  /* 0x000000ffff087224 */ /* 0x000fe200078e00ff */
[----:B------:R-:W-:Y:S01]  /*5e10*/  ULDC UR4, c[0x0][0x600] ;  /* 0x0001800000047ab9 */ /* 0x000fe20000000800 */
[----:B------:R-:W-:Y:S01]  /*5e20*/  UMOV UR7, 0x1 ;  /* 0x0000000100077882 */ /* 0x000fe20000000000 */
[----:B------:R-:W-:-:S02]  /*5e30*/  UIADD3 UR22, UR40, 0x1, URZ ;  /* 0x0000000128167890 */ /* 0x000fc4000fffe03f */
[----:B------:R-:W-:Y:S02]  /*5e40*/  UIADD3 UR14, UR4, -0x1, URZ ;  /* 0xffffffff040e7890 */ /* 0x000fe4000fffe03f */
[----:B------:R-:W-:Y:S02]  /*5e50*/  USHF.L.U32 UR16, UR7, UR5, URZ ;  /* 0x0000000507107299 */ /* 0x000fe4000800063f */
[----:B------:R-:W-:Y:S01]  /*5e60*/  ULOP3.LUT UR15, URZ, UR6, URZ, 0x33, !UPT ;  /* 0x000000063f0f7292 */ /* 0x000fe2000f8e333f */
[----:B------:R-:W-:Y:S01]  /*5e70*/  ULDC.64 UR20, c[0x0][0x198] ;  /* 0x0000660000147ab9 */ /* 0x000fe20000000a00 */
[----:B0-----:R-:W-:-:S05]  /*5e80*/  IMAD.U32 R11, RZ, RZ, UR8 ;  /* 0x00000008ff0b7e24 */ /* 0x001fca000f8e00ff */
[----:B------:R-:W-:-:S07]  /*5e90*/  LEA R12, R11, 0x180, 0xc ;  /* 0x000001800b0c7811 */ /* 0x000fce00078e60ff */
.L_x_184:
[----:B------:R-:W-:-:S03]  /*5ea0*/  UMOV UR4, 0xffffffff ;  /* 0xffffffff00047882 */ /* 0x000fc60000000000 */
[----:B------:R-:W-:Y:S05]  /*5eb0*/  BRA.DIV UR4, `(.L_x_173) ;  /* 0x0000001204a07947 */ /* 0x000fea000b800000 */
[----:B------:R-:W-:-:S13]  /*5ec0*/  ELECT P6, URZ, PT ;  /* 0x00000000003f782f */ /* 0x000fda00038c0000 */
.L_x_202:
[----:B------:R-:W0:Y:S01]  /*5ed0*/  LDC R4, c[0x0][0x28c] ;  /* 0x0000a300ff047b82 */ /* 0x000e220000000800 */
[----:B------:R-:W-:Y:S01]  /*5ee0*/  BSSY B1, `(.L_x_174) ;  /* 0x000003b000017945 */ /* 0x000fe20003800000 */
[----:B0-----:R-:W-:-:S13]  /*5ef0*/  ISETP.LT.OR P6, PT, R4, 0x1, !P6 ;  /* 0x000000010400780c */ /* 0x001fda00077c1670 */
[----:B------:R-:W-:Y:S05]  /*5f00*/  @P6 BRA `(.L_x_175) ;  /* 0x0000000000e06947 */ /* 0x000fea0003800000 */
[----:B------:R-:W-:Y:S02]  /*5f10*/  IMAD R11, R22, 0x2, R11 ;  /* 0x00000002160b7824 */ /* 0x000fe400078e020b */
[----:B------:R-:W-:Y:S02]  /*5f20*/  IMAD.SHL.U32 R19, R19, 0x80, RZ ;  /* 0x0000008013137824 */ /* 0x000fe400078e00ff */
[----:B------:R-:W-:Y:S02]  /*5f30*/  IMAD.MOV.U32 R20, RZ, RZ, RZ ;  /* 0x000000ffff147224 */ /* 0x000fe400078e00ff */
[----:B------:R-:W-:Y:S02]  /*5f40*/  IMAD.U32 R21, RZ, RZ, UR22 ;  /* 0x00000016ff157e24 */ /* 0x000fe4000f8e00ff */
[----:B------:R-:W-:Y:S02]  /*5f50*/  IMAD.MOV.U32 R4, RZ, RZ, R3 ;  /* 0x000000ffff047224 */ /* 0x000fe400078e0003 */
[----:B------:R-:W-:-:S02]  /*5f60*/  IMAD.MOV.U32 R5, RZ, RZ, R8 ;  /* 0x000000ffff057224 */ /* 0x000fc400078e0008 */
[----:B------:R-:W-:-:S07]  /*5f70*/  IMAD.SHL.U32 R13, R11, 0x20, RZ ;  /* 0x000000200b0d7824 */ /* 0x000fce00078e00ff */
.L_x_179:
[----:B------:R-:W0:Y:S01]  /*5f80*/  S2UR UR4, SR_CgaCtaId ;  /* 0x00000000000479c3 */ /* 0x000e220000008800 */
[----:B------:R-:W-:-:S07]  /*5f90*/  MOV R6, 0x400 ;  /* 0x0000040000067802 */ /* 0x000fce0000000f00 */
[----:B------:R-:W1:Y:S01]  /*5fa0*/  @!P2 LDC R7, c[0x0][0x500] ;  /* 0x00014000ff07ab82 */ /* 0x000e620000000800 */
[----:B0-----:R-:W-:-:S05]  /*5fb0*/  IMAD.U32 R11, RZ, RZ, UR4 ;  /* 0x00000004ff0b7e24 */ /* 0x001fca000f8e00ff */
[----:B------:R-:W-:Y:S02]  /*5fc0*/  LEA R14, R11, R6, 0x18 ;  /* 0x000000060b0e7211 */ /* 0x000fe400078ec0ff */
[----:B------:R-:W-:-:S03]  /*5fd0*/  SHF.L.U32 R6, R4, 0x1f, RZ ;  /* 0x0000001f04067819 */ /* 0x000fc600000006ff */
[----:B------:R-:W-:-:S04]  /*5fe0*/  IMAD R15, R5, 0x8, R14 ;  /* 0x00000008050f7824 */ /* 0x000fc800078e020e */
[----:B------:R-:W0:Y:S02]  /*5ff0*/  SYNCS.PHASECHK.TRANS64.TRYWAIT P1, [R15+URZ+0x48], R6 ;  /* 0x000048060f0075a7 */ /* 0x000e24000802017f */
[----:B01----:R-:W-:Y:S05]  /*6000*/  @!P1 BRA `(.L_x_176) ;  /* 0x00000010006c9947 */ /* 0x003fea0003800000 */
.L_x_203:
[----:B0-----:R-:W-:Y:S01]  /*6010*/  PRMT R6, R9, 0x9910, RZ ;  /* 0x0000991009067816 */ /* 0x001fe200000000ff */
[----:B------:R0:W-:Y:S03]  /*6020*/  @!P2 SYNCS.ARRIVE.TRANS64 RZ, [R15+URZ], R7 ;  /* 0x000000070fffa9a7 */ /* 0x0001e6000800003f */
[----:B------:R-:W-:-:S13]  /*6030*/  ISETP.NE.AND P1, PT, R6, 0x2, PT ;  /* 0x000000020600780c */ /* 0x000fda0003f25270 */
[----:B0-----:R-:W-:Y:S05]  /*6040*/  @P1 BRA `(.L_x_177) ;  /* 0x0000000000041947 */ /* 0x001fea0003800000 */
[----:B------:R-:W-:Y:S01]  /*6050*/  BPT.TRAP 0x1 ;  /* 0x000000040000795c */ /* 0x000fe20000300000 */
.L_x_177:
[----:B------:R-:W-:Y:S05]  /*6060*/  @P0 BRA `(.L_x_178) ;  /* 0x0000000000040947 */ /* 0x000fea0003800000 */
[----:B------:R-:W-:Y:S01]  /*6070*/  BPT.TRAP 0x1 ;  /* 0x000000040000795c */ /* 0x000fe20000300000 */
.L_x_178:
[C---:B------:R-:W-:Y:S01]  /*6080*/  IMAD R6, R5.reuse, 0x2000, R12 ;  /* 0x0000200005067824 */ /* 0x040fe200078e020c */
[----:B------:R-:W-:Y:S01]  /*6090*/  R2UR UR8, R14 ;  /* 0x000000000e0872ca */ /* 0x000fe200000e0000 */
[----:B------:R-:W-:Y:S01]  /*60a0*/  IMAD R14, R5, 0x4000, R14 ;  /* 0x00004000050e7824 */ /* 0x000fe200078e020e */
[----:B------:R-:W-:Y:S01]  /*60b0*/  R2UR UR17, R13 ;  /* 0x000000000d1172ca */ /* 0x000fe200000e0000 */
[----:B------:R-:W-:Y:S01]  /*60c0*/  VIADD R21, R21, 0xffffffff ;  /* 0xffffffff15157836 */ /* 0x000fe20000000000 */
[----:B------:R-:W-:Y:S01]  /*60d0*/  R2UR UR5, R6 ;  /* 0x00000000060572ca */ /* 0x000fe200000e0000 */
[----:B------:R-:W-:Y:S01]  /*60e0*/  UIADD3 UR4, UP0, UR20, 0xf0, URZ ;  /* 0x000000f014047890 */ /* 0x000fe2000ff1e03f */
[----:B------:R-:W-:Y:S01]  /*60f0*/  R2UR UR11, R14 ;  /* 0x000000000e0b72ca */ /* 0x000fe200000e0000 */
[----:B------:R-:W-:Y:S01]  /*6100*/  UIADD3 UR24, UP1, UR20, 0x1f0, URZ ;  /* 0x000001f014187890 */ /* 0x000fe2000ff3e03f */
[----:B------:R-:W-:Y:S01]  /*6110*/  R2UR UR9, R15 ;  /* 0x000000000f0972ca */ /* 0x000fe200000e0000 */
[----:B------:R-:W-:Y:S01]  /*6120*/  VIADD R5, R5, 0x1 ;  /* 0x0000000105057836 */ /* 0x000fe20000000000 */
[----:B------:R-:W-:Y:S01]  /*6130*/  R2UR UR10, R20 ;  /* 0x00000000140a72ca */ /* 0x000fe200000e0000 */
[----:B------:R-:W-:Y:S01]  /*6140*/  UIADD3.X UR25, URZ, UR21, URZ, UP1, !UPT ;  /* 0x000000153f197290 */ /* 0x000fe20008ffe43f */
[----:B------:R-:W-:Y:S01]  /*6150*/  R2UR UR12, R18 ;  /* 0x00000000120c72ca */ /* 0x000fe200000e0000 */
[----:B------:R-:W-:Y:S01]  /*6160*/  UMOV UR19, 0x30000 ;  /* 0x0003000000137882 */ /* 0x000fe20000000000 */
[----:B------:R-:W-:Y:S01]  /*6170*/  R2UR UR18, R19 ;  /* 0x00000000131272ca */ /* 0x000fe200000e0000 */
[----:B------:R-:W-:Y:S01]  /*6180*/  UMOV UR6, 0x0 ;  /* 0x0000000000067882 */ /* 0x000fe20000000000 */
[----:B------:R-:W-:Y:S01]  /*6190*/  ISETP.GT.AND P3, PT, R21, 0x1, PT ;  /* 0x000000011500780c */ /* 0x000fe20003f64270 */
[----:B------:R-:W-:Y:S01]  /*61a0*/  UIADD3 UR8, UR8, UR5, URZ ;  /* 0x0000000508087290 */ /* 0x000fe2000fffe03f */
[C---:B------:R-:W-:Y:S01]  /*61b0*/  ISETP.NE.AND P1, PT, R5.reuse, 0x9, PT ;  /* 0x000000090500780c */ /* 0x040fe20003f25270 */
[----:B------:R-:W-:Y:S01]  /*61c0*/  UIADD3.X UR5, URZ, UR21, URZ, UP0, !UPT ;  /* 0x000000153f057290 */ /* 0x000fe200087fe43f */
[----:B------:R-:W-:Y:S01]  /*61d0*/  VIADD R20, R20, 0x80 ;  /* 0x0000008014147836 */ /* 0x000fe20000000000 */
[----:B------:R-:W-:Y:S01]  /*61e0*/  UIADD3 UR13, UR11, 0x12180, URZ ;  /* 0x000121800b0d7890 */ /* 0x000fe2000fffe03f */
[----:B------:R-:W-:Y:S01]  /*61f0*/  SEL R7, RZ, 0x1, P1 ;  /* 0x00000001ff077807 */ /* 0x000fe20000800000 */
[----:B------:R-:W-:Y:S01]  /*6200*/  UMOV UR7, 0x10000000 ;  /* 0x1000000000077882 */ /* 0x000fe20000000000 */
[----:B------:R-:W-:Y:S01]  /*6210*/  UMOV UR11, UR17 ;  /* 0x00000011000b7c82 */ /* 0x000fe20008000000 */
[----:B------:R-:W-:-:S02]  /*6220*/  SEL R5, R5, RZ, P1 ;  /* 0x000000ff05057207 */ /* 0x000fc40000800000 */
[----:B------:R-:W-:Y:S01]  /*6230*/  LOP3.LUT R4, R4, R7, RZ, 0x3c, !PT ;  /* 0x0000000704047212 */ /* 0x000fe200078e3cff */
[----:B------:R0:W-:Y:S02]  /*6240*/  UTMALDG.3D.MULTICAST [UR8], [UR4], UR19, desc[UR6] ;  /* 0x00000608040073b4 */ /* 0x0001e40008011813 */
[----:B0-----:R-:W-:Y:S01]  /*6250*/  UMOV UR8, UR13 ;  /* 0x0000000d00087c82 */ /* 0x001fe20008000000 */
[----:B------:R-:W-:Y:S02]  /*6260*/  UMOV UR11, UR18 ;  /* 0x00000012000b7c82 */ /* 0x000fe40008000000 */
[----:B------:R0:W-:Y:S02]  /*6270*/  UTMALDG.3D [UR8], [UR24], desc[UR6] ;  /* 0x00000608180075b4 */ /* 0x0001e40008011000 */
[----:B0-----:R-:W-:Y:S05]  /*6280*/  @P3 BRA `(.L_x_179) ;  /* 0xfffffffc003c3947 */ /* 0x001fea000383ffff */
.L_x_175:
[----:B------:R-:W-:Y:S05]  /*6290*/  BSYNC B1 ;  /* 0x0000000000017941 */ /* 0x000fea0003800000 */
.L_x_174:
[----:B------:R-:W3:Y:S01]  /*62a0*/  LDL.64 R14, [R1] ;  /* 0x00000000010e7983 */ /* 0x000ee20000100a00 */
[----:B------:R-:W-:Y:S01]  /*62b0*/  LOP3.LUT P4, RZ, R10, 0xff, RZ, 0xc0, !PT ;  /* 0x000000ff0aff7812 */ /* 0x000fe2000788c0ff */
[----:B------:R-:W-:Y:S01]  /*62c0*/  VIADD R7, R8, UR40 ;  /* 0x0000002808077c36 */ /* 0x000fe20008000000 */
[----:B------:R-:W-:Y:S01]  /*62d0*/  ULDC.64 UR4, c[0x0][0x650] ;  /* 0x0001940000047ab9 */ /* 0x000fe20000000a00 */
[----:B------:R-:W-:Y:S01]  /*62e0*/  IMAD.U32 R8, RZ, RZ, UR40 ;  /* 0x00000028ff087e24 */ /* 0x000fe2000f8e00ff */
[----:B------:R-:W-:Y:S01]  /*62f0*/  UISETP.GE.U32.AND UP0, UPT, UR40, 0x9, UPT ;  /* 0x000000092800788c */ /* 0x000fe2000bf06070 */
[----:B------:R-:W-:Y:S01]  /*6300*/  BSSY B1, `(.L_x_180) ;  /* 0x000006c000017945 */ /* 0x000fe20003800000 */
[----:B------:R-:W-:Y:S01]  /*6310*/  ISETP.GT.U32.AND P1, PT, R7, 0x8, PT ;  /* 0x000000080700780c */ /* 0x000fe20003f24070 */
[----:B------:R-:W-:Y:S01]  /*6320*/  IMAD.MOV.U32 R22, RZ, RZ, -0x1 ;  /* 0xffffffffff167424 */ /* 0x000fe200078e00ff */
[----:B------:R-:W-:Y:S01]  /*6330*/  PRMT R10, RZ, 0x7610, R10 ;  /* 0x00007610ff0a7816 */ /* 0x000fe2000000000a */
[----:B------:R-:W-:Y:S01]  /*6340*/  IMAD.MOV.U32 R19, RZ, RZ, -0x1 ;  /* 0xffffffffff137424 */ /* 0x000fe200078e00ff */
[----:B------:R-:W-:Y:S01]  /*6350*/  ISETP.LT.U32.AND P1, PT, R8, 0x9, P1 ;  /* 0x000000090800780c */ /* 0x000fe20000f21070 */
[----:B------:R-:W-:Y:S01]  /*6360*/  IMAD.MOV.U32 R18, RZ, RZ, -0x1 ;  /* 0xffffffffff127424 */ /* 0x000fe200078e00ff */
[----:B------:R-:W-:Y:S01]  /*6370*/  PLOP3.LUT P3, PT, PT, PT, UP0, 0x80, 0x0 ;  /* 0x000000000000781c */ /* 0x000fe20003f6f008 */
[----:B------:R-:W0:Y:S01]  /*6380*/  @P4 S2R R11, SR_CgaCtaId ;  /* 0x00000000000b4919 */ /* 0x000e220000008800 */
[----:B------:R-:W-:-:S04]  /*6390*/  @P4 MOV R4, 0x400 ;  /* 0x0000040000044802 */ /* 0x000fc80000000f00 */
[----:B0-----:R-:W-:Y:S01]  /*63a0*/  @P4 LEA R6, R11, R4, 0x18 ;  /* 0x000000040b064211 */ /* 0x001fe200078ec0ff */
[----:B------:R-:W-:Y:S01]  /*63b0*/  IMAD.WIDE.U32 R4, R7, 0x38e38e39, RZ ;  /* 0x38e38e3907047825 */ /* 0x000fe200078e00ff */
[----:B------:R-:W-:Y:S02]  /*63c0*/  SEL R4, RZ, 0x1, !P1 ;  /* 0x00000001ff047807 */ /* 0x000fe40004800000 */
[----:B------:R0:W-:Y:S02]  /*63d0*/  @P4 SYNCS.ARRIVE.TRANS64.A1T0 RZ, [R6+URZ+0xc8], RZ ;  /* 0x0000c8ff06ff49a7 */ /* 0x0001e4000810003f */
[----:B------:R-:W-:Y:S02]  /*63e0*/  LOP3.LUT R3, R3, R4, RZ, 0x3c, !PT ;  /* 0x0000000403037212 */ /* 0x000fe400078e3cff */
[----:B------:R-:W-:Y:S02]  /*63f0*/  PRMT R4, RZ, 0x7610, R4 ;  /* 0x00007610ff047816 */ /* 0x000fe40000000004 */
[----:B0-----:R-:W-:-:S04]  /*6400*/  SHF.R.U32.HI R6, RZ, 0x1, R5 ;  /* 0x00000001ff067819 */ /* 0x001fc80000011605 */
[----:B------:R-:W-:Y:S01]  /*6410*/  @P3 LOP3.LUT R3, R3, 0x1, R6, 0x78, !PT ;  /* 0x0000000103033812 */ /* 0x000fe200078e7806 */
[----:B------:R-:W-:Y:S01]  /*6420*/  IMAD R8, R6, -0x9, R7 ;  /* 0xfffffff706087824 */ /* 0x000fe200078e0207 */
[----:B---3--:R-:W-:-:S04]  /*6430*/  IADD3 R16, P4, R16, R14, RZ ;  /* 0x0000000e10107210 */ /* 0x008fc80007f9e0ff */
[----:B------:R-:W-:Y:S01]  /*6440*/  ISETP.GE.U32.AND P1, PT, R16, UR4, PT ;  /* 0x0000000410007c0c */ /* 0x000fe2000bf26070 */
[----:B------:R-:W-:-:S05]  /*6450*/  IMAD.X R17, R17, 0x1, R0, P4 ;  /* 0x0000000111117824 */ /* 0x000fca00020e0600 */
[----:B------:R-:W-:-:S13]  /*6460*/  ISETP.GE.U32.AND.EX P1, PT, R17, UR5, PT, P1 ;  /* 0x0000000511007c0c */ /* 0x000fda000bf26110 */
[----:B------:R-:W-:Y:S05]  /*6470*/  @P1 BRA `(.L_x_181) ;  /* 0x0000000400501947 */ /* 0x000fea0003800000 */
[----:B------:R-:W0:Y:S01]  /*6480*/  S2R R13, SR_CTAID.X ;  /* 0x00000000000d7919 */ /* 0x000e220000002500 */
[----:B------:R-:W-:Y:S01]  /*6490*/  ULDC.64 UR4, c[0x0][0x628] ;  /* 0x00018a0000047ab9 */ /* 0x000fe20000000a00 */
[----:B------:R-:W-:Y:S01]  /*64a0*/  ULDC UR7, c[0x0][0x630] ;  /* 0x00018c0000077ab9 */ /* 0x000fe20000000800 */
[----:B------:R-:W-:Y:S01]  /*64b0*/  ISETP.NE.U32.AND P1, PT, RZ, UR4, PT ;  /* 0x00000004ff007c0c */ /* 0x000fe2000bf25070 */
[----:B------:R-:W1:Y:S01]  /*64c0*/  S2R R14, SR_CTAID.Y ;  /* 0x00000000000e7919 */ /* 0x000e620000002600 */
[----:B------:R-:W-:Y:S01]  /*64d0*/  ULDC UR8, c[0x0][0x150] ;  /* 0x0000540000087ab9 */ /* 0x000fe20000000800 */
[----:B------:R-:W-:Y:S01]  /*64e0*/  IMAD.MOV.U32 R4, RZ, RZ, R16 ;  /* 0x000000ffff047224 */ /* 0x000fe200078e0010 */
[----:B------:R-:W-:Y:S01]  /*64f0*/  ISETP.NE.AND.EX P1, PT, RZ, UR5, PT, P1 ;  /* 0x00000005ff007c0c */ /* 0x000fe2000bf25310 */
[----:B------:R-:W-:Y:S01]  /*6500*/  IMAD.MOV.U32 R5, RZ, RZ, R17 ;  /* 0x000000ffff057224 */ /* 0x000fe200078e0011 */
[----:B0-----:R-:W-:-:S11]  /*6510*/  I2FP.F32.U32 R19, R13 ;  /* 0x0000000d00137245 */ /* 0x001fd60000201000 */
[----:B------:R-:W-:Y:S05]  /*6520*/  @!P1 BRA `(.L_x_182) ;  /* 0x0000000000289947 */ /* 0x000fea0003800000 */
[----:B------:R-:W-:Y:S02]  /*6530*/  ULDC UR6, c[0x0][0x634] ;  /* 0x00018d0000067ab9 */ /* 0x000fe40000000800 */
[----:B------:R-:W-:-:S05]  /*6540*/  IADD3 R5, P1, R16, UR6, RZ ;  /* 0x0000000610057c10 */ /* 0x000fca000ff3e0ff */
[----:B------:R-:W-:-:S04]  /*6550*/  IMAD.X R15, RZ, RZ, R17, P1 ;  /* 0x000000ffff0f7224 */ /* 0x000fc800008e0611 */
[----:B------:R-:W-:-:S04]  /*6560*/  IMAD.WIDE.U32 R6, R15, UR4, RZ ;  /* 0x000000040f067c25 */ /* 0x000fc8000f8e00ff */
[----:B------:R-:W-:-:S04]  /*6570*/  IMAD.WIDE.U32 R6, P1, R5, UR5, R6 ;  /* 0x0000000505067c25 */ /* 0x000fc8000f820006 */
[----:B------:R-:W-:-:S04]  /*6580*/  IMAD.WIDE.U32 R4, R5, UR4, RZ ;  /* 0x0000000405047c25 */ /* 0x000fc8000f8e00ff */
[----:B------:R-:W-:Y:S01]  /*6590*/  IMAD.MOV.U32 R4, RZ, RZ, R7 ;  /* 0x000000ffff047224 */ /* 0x000fe200078e0007 */
[----:B------:R-:W-:Y:S01]  /*65a0*/  IADD3 RZ, P3, R5, R6, RZ ;  /* 0x0000000605ff7210 */ /* 0x000fe20007f7e0ff */
[----:B------:R-:W-:-:S04]  /*65b0*/  IMAD.X R5, RZ, RZ, RZ, P1 ;  /* 0x000000ffff057224 */ /* 0x000fc800008e06ff */
[----:B------:R-:W-:-:S08]  /*65c0*/  IMAD.WIDE.U32.X R4, R15, UR5, R4, P3 ;  /* 0x000000050f047c25 */ /* 0x000fd000098e0404 */
.L_x_182:
[--C-:B------:R-:W-:Y:S01]  /*65d0*/  SHF.R.U64 R18, R4, UR7, R5.reuse ;  /* 0x0000000704127c19 */ /* 0x100fe20008001205 */
[----:B------:R-:W-:Y:S01]  /*65e0*/  FMUL R19, R19, UR8 ;  /* 0x0000000813137c20 */ /* 0x000fe20008400000 */
[----:B------:R-:W-:Y:S01]  /*65f0*/  SHF.R.U32.HI R4, RZ, UR7, R5 ;  /* 0x00000007ff047c19 */ /* 0x000fe20008011605 */
[----:B------:R-:W0:Y:S01]  /*6600*/  LDC R6, c[0x0][0x144] ;  /* 0x00005100ff067b82 */ /* 0x000e220000000800 */
[----:B------:R-:W-:Y:S01]  /*6610*/  IADD3 R5, P1, RZ, -R18, RZ ;  /* 0x80000012ff057210 */ /* 0x000fe20007f3e0ff */
[----:B------:R-:W-:Y:S01]  /*6620*/  ULDC UR6, c[0x0][0x154] ;  /* 0x0000550000067ab9 */ /* 0x000fe20000000800 */
[----:B-1----:R-:W-:Y:S01]  /*6630*/  I2FP.F32.U32 R7, R14 ;  /* 0x0000000e00077245 */ /* 0x002fe20000201000 */
[----:B------:R-:W1:Y:S01]  /*6640*/  F2I.U32.TRUNC.NTZ R19, R19 ;  /* 0x0000001300137305 */ /* 0x000e62000020f000 */
[----:B------:R-:W-:Y:S01]  /*6650*/  ULDC.64 UR4, c[0x0][0x620] ;  /* 0x0001880000047ab9 */ /* 0x000fe20000000a00 */
[----:B------:R-:W-:Y:S01]  /*6660*/  IMAD.X R4, RZ, RZ, ~R4, P1 ;  /* 0x000000ffff047224 */ /* 0x000fe200008e0e04 */
[----:B------:R-:W-:Y:S01]  /*6670*/  ISETP.NE.AND P4, PT, R2, 0x1, PT ;  /* 0x000000010200780c */ /* 0x000fe20003f85270 */
[----:B------:R-:W-:Y:S01]  /*6680*/  FMUL R20, R7, UR6 ;  /* 0x0000000607147c20 */ /* 0x000fe20008400000 */
[----:B------:R-:W3:Y:S01]  /*6690*/  LDC R21, c[0x0][0x148] ;  /* 0x00005200ff157b82 */ /* 0x000ee20000000800 */
[----:B------:R-:W-:Y:S01]  /*66a0*/  IMAD R4, R4, UR4, RZ ;  /* 0x0000000404047c24 */ /* 0x000fe2000f8e02ff */
[----:B------:R-:W-:-:S02]  /*66b0*/  ULDC.64 UR6, c[0x0][0x640] ;  /* 0x0001900000067ab9 */ /* 0x000fc40000000a00 */
[----:B------:R-:W-:Y:S01]  /*66c0*/  ISETP.NE.U32.AND P1, PT, RZ, UR6, PT ;  /* 0x00000006ff007c0c */ /* 0x000fe2000bf25070 */
[----:B------:R-:W4:Y:S01]  /*66d0*/  F2I.U32.TRUNC.NTZ R20, R20 ;  /* 0x0000001400147305 */ /* 0x000f22000020f000 */
[C---:B------:R-:W-:Y:S02]  /*66e0*/  IMAD R7, R5.reuse, UR5, R4 ;  /* 0x0000000505077c24 */ /* 0x040fe4000f8e0204 */
[----:B------:R-:W-:Y:S01]  /*66f0*/  IMAD.WIDE.U32 R4, R5, UR4, R16 ;  /* 0x0000000405047c25 */ /* 0x000fe2000f8e0010 */
[----:B------:R-:W-:Y:S01]  /*6700*/  ULDC UR4, c[0x0][0x618] ;  /* 0x0001860000047ab9 */ /* 0x000fe20000000800 */
[----:B------:R-:W-:Y:S02]  /*6710*/  ISETP.NE.AND.EX P1, PT, RZ, UR7, PT, P1 ;  /* 0x00000007ff007c0c */ /* 0x000fe4000bf25310 */
[----:B------:R-:W-:Y:S02]  /*6720*/  IMAD.IADD R5, R5, 0x1, R7 ;  /* 0x0000000105057824 */ /* 0x000fe400078e0207 */
[----:B-1----:R-:W-:-:S03]  /*6730*/  IMAD.MOV R19, RZ, RZ, -R19 ;  /* 0x000000ffff137224 */ /* 0x002fc600078e0a13 */
[----:B------:R-:W-:Y:S01]  /*6740*/  SHF.R.U64 R15, R4, UR4, R5 ;  /* 0x00000004040f7c19 */ /* 0x000fe20008001205 */
[----:B0-----:R-:W-:Y:S01]  /*6750*/  IMAD R13, R6, R19, R13 ;  /* 0x00000013060d7224 */ /* 0x001fe200078e020d */
[----:B------:R-:W-:Y:S01]  /*6760*/  SHF.R.U32.HI R4, RZ, UR4, R5 ;  /* 0x00000004ff047c19 */ /* 0x000fe20008011605 */
[----:B------:R-:W-:Y:S01]  /*6770*/  ULDC UR4, c[0x0][0x608] ;  /* 0x0001820000047ab9 */ /* 0x000fe20000000800 */
[----:B----4-:R-:W-:Y:S02]  /*6780*/  IMAD.MOV R6, RZ, RZ, -R20 ;  /* 0x000000ffff067224 */ /* 0x010fe400078e0a14 */
[--C-:B------:R-:W-:Y:S02]  /*6790*/  SHF.R.U64 R20, R15, UR4, R4.reuse ;  /* 0x000000040f147c19 */ /* 0x100fe40008001204 */
[----:B------:R-:W-:Y:S01]  /*67a0*/  SHF.R.U32.HI R5, RZ, UR4, R4 ;  /* 0x00000004ff057c19 */ /* 0x000fe20008011604 */
[----:B------:R-:W-:Y:S01]  /*67b0*/  ULDC UR4, c[0x0][0x658] ;  /* 0x0001960000047ab9 */ /* 0x000fe20000000800 */
[----:B---3--:R-:W-:-:S02]  /*67c0*/  @P4 IMAD R13, R21, R6, R14 ;  /* 0x00000006150d4224 */ /* 0x008fc400078e020e */
[--C-:B------:R-:W-:Y:S02]  /*67d0*/  SHF.R.U64 R14, R20, UR4, R5.reuse ;  /* 0x00000004140e7c19 */ /* 0x100fe40008001205 */
[----:B------:R-:W-:-:S03]  /*67e0*/  SHF.R.U32.HI R19, RZ, UR4, R5 ;  /* 0x00000004ff137c19 */ /* 0x000fc60008011605 */
[----:B------:R-:W-:Y:S02]  /*67f0*/  IMAD.MOV.U32 R6, RZ, RZ, R14 ;  /* 0x000000ffff067224 */ /* 0x000fe400078e000e */
[----:B------:R-:W-:Y:S01]  /*6800*/  IMAD.MOV.U32 R5, RZ, RZ, R19 ;  /* 0x000000ffff057224 */ /* 0x000fe200078e0013 */
[----:B------:R-:W-:Y:S06]  /*6810*/  @!P1 BRA `(.L_x_183) ;  /* 0x00000000002c9947 */ /* 0x000fec0003800000 */
        /* <DEDUP_REMOVED lines=9> */
[----:B------:R-:W-:-:S04]  /*68b0*/  IMAD.WIDE.U32.X R4, R19, UR7, R4, P3 ;  /* 0x0000000713047c25 */ /* 0x000fc800098e0404 */
[----:B------:R-:W-:-:S07]  /*68c0*/  IMAD.MOV.U32 R6, RZ, RZ, R4 ;  /* 0x000000ffff067224 */ /* 0x000fce00078e0004 */
.L_x_183:
[----:B------:R-:W-:Y:S01]  /*68d0*/  ULDC UR4, c[0x0][0x648] ;  /* 0x0001920000047ab9 */ /* 0x000fe20000000800 */
[----:B------:R-:W-:Y:S01]  /*68e0*/  LOP3.LUT R4, R20, UR15, RZ, 0xc0, !PT ;  /* 0x0000000f14047c12 */ /* 0x000fe2000f8ec0ff */
[----:B------:R-:W-:Y:S01]  /*68f0*/  ULDC UR5, c[0x0][0x610] ;  /* 0x0001840000057ab9 */ /* 0x000fe20000000800 */
[----:B------:R-:W-:Y:S01]  /*6900*/  SHF.R.U64 R5, R6, UR4, R5 ;  /* 0x0000000406057c19 */ /* 0x000fe20008001205 */
[----:B------:R-:W-:Y:S01]  /*6910*/  ULDC UR4, c[0x0][0x638] ;  /* 0x00018e0000047ab9 */ /* 0x000fe20000000800 */
[----:B------:R-:W-:-:S03]  /*6920*/  LOP3.LUT R15, R15, UR14, RZ, 0xc0, !PT ;  /* 0x0000000e0f0f7c12 */ /* 0x000fc6000f8ec0ff */
[----:B------:R-:W-:Y:S02]  /*6930*/  IMAD.MOV R7, RZ, RZ, -R5 ;  /* 0x000000ffff077224 */ /* 0x000fe400078e0a05 */
[----:B------:R-:W-:Y:S02]  /*6940*/  IMAD R4, R5, UR16, R4 ;  /* 0x0000001005047c24 */ /* 0x000fe4000f8e0204 */
[----:B------:R-:W-:Y:S01]  /*6950*/  IMAD R14, R7, UR4, R14 ;  /* 0x00000004070e7c24 */ /* 0x000fe2000f8e020e */
[----:B------:R-:W-:Y:S01]  /*6960*/  ULDC UR4, c[0x0][0x600] ;  /* 0x0001800000047ab9 */ /* 0x000fe20000000800 */
[----:B------:R-:W-:Y:S02]  /*6970*/  IMAD R13, R4, UR5, R13 ;  /* 0x00000005040d7c24 */ /* 0x000fe4000f8e020d */
[----:B------:R-:W-:Y:S02]  /*6980*/  IMAD R14, R14, UR4, R15 ;  /* 0x000000040e0e7c24 */ /* 0x000fe4000f8e020f */
[----:B------:R-:W-:-:S03]  /*6990*/  IMAD.MOV.U32 R4, RZ, RZ, 0x1 ;  /* 0x00000001ff047424 */ /* 0x000fc600078e00ff */
[----:B------:R-:W-:Y:S02]  /*69a0*/  SEL R19, R14, R13, !P4 ;  /* 0x0000000d0e137207 */ /* 0x000fe40006000000 */
[----:B------:R-:W-:-:S07]  /*69b0*/  SEL R22, R13, R14, !P4 ;  /* 0x0000000e0d167207 */ /* 0x000fce0006000000 */
.L_x_181:
[----:B------:R-:W-:Y:S05]  /*69c0*/  BSYNC B1 ;  /* 0x0000000000017941 */ /* 0x000fea0003800000 */
.L_x_180:
[----:B------:R-:W-:-:S13]  /*69d0*/  LOP3.LUT P1, RZ, R4, 0xff, RZ, 0xc0, !PT ;  /* 0x000000ff04ff7812 */ /* 0x000fda000782c0ff */
[----:B------:R-:W-:Y:S05]  /*69e0*/  @P1 BRA `(.L_x_184) ;  /* 0xfffffff4002c1947 */ /* 0x000fea000383ffff */
[----:B------:R-:W-:Y:S05]  /*69f0*/  BSYNC B0 ;  /* 0x0000000000007941 */ /* 0x000fea0003800000 */
.L_x_172:
[----:B------:R-:W-:-:S03]  /*6a00*/  UMOV UR4, 0xffffffff ;  /* 0xffffffff00047882 */ /* 0x000fc60000000000 */
[----:B------:R-:W-:Y:S05]  /*6a10*/  BRA.DIV UR4, `(.L_x_185) ;  /* 0x0000000604fc7947 */ /* 0x000fea000b800000 */
[----:B------:R-:W-:-:S13]  /*6a20*/  ELECT P6, URZ, PT ;  /* 0x00000000003f782f */ /* 0x000fda00038c0000 */
.L_x_206:
[----:B------:R-:W-:Y:S04]  /*6a30*/  BSSY B0, `(.L_x_186) ;  /* 0x0000058000007945 */ /* 0x000fe80003800000 */
[----:B------:R-:W-:Y:S05]  /*6a40*/  @!P6 BRA `(.L_x_187) ;  /* 0x000000040058e947 */ /* 0x000fea0003800000 */
[----:B------:R-:W-:-:S04]  /*6a50*/  LOP3.LUT R23, R23, 0x2, RZ, 0xfc, !PT ;  /* 0x0000000217177812 */ /* 0x000fc800078efcff */
[----:B------:R-:W-:-:S13]  /*6a60*/  ISETP.NE.AND P0, PT, R23, 0x3, PT ;  /* 0x000000031700780c */ /* 0x000fda0003f05270 */
[----:B------:R-:W-:Y:S05]  /*6a70*/  @!P0 BRA `(.L_x_188) ;  /* 0x0000000000048947 */ /* 0x000fea0003800000 */
[----:B------:R-:W-:Y:S01]  /*6a80*/  BPT.TRAP 0x1 ;  /* 0x000000040000795c */ /* 0x000fe20000300000 */
.L_x_188:
[----:B------:R-:W0:Y:S01]  /*6a90*/  S2R R5, SR_CgaCtaId ;  /* 0x0000000000057919 */ /* 0x000e220000008800 */
[----:B------:R-:W-:Y:S02]  /*6aa0*/  MOV R0, 0x400 ;  /* 0x0000040000007802 */ /* 0x000fe40000000f00 */
[----:B------:R-:W-:Y:S02]  /*6ab0*/  SHF.L.U32 R2, R3, 0x1f, RZ ;  /* 0x0000001f03027819 */ /* 0x000fe400000006ff */
[----:B0-----:R-:W-:-:S05]  /*6ac0*/  LEA R5, R5, R0, 0x18 ;  /* 0x0000000005057211 */ /* 0x001fca00078ec0ff */
[----:B------:R-:W-:-:S04]  /*6ad0*/  VIADD R5, R5, 0x48 ;  /* 0x0000004805057836 */ /* 0x000fc80000000000 */
[C---:B------:R-:W-:Y:S02]  /*6ae0*/  IMAD R7, R8.reuse, 0x8, R5 ;  /* 0x0000000808077824 */ /* 0x040fe400078e0205 */
[----:B------:R-:W-:Y:S02]  /*6af0*/  VIADD R8, R8, 0x1 ;  /* 0x0000000108087836 */ /* 0x000fe40000000000 */
[----:B------:R-:W0:Y:S03]  /*6b00*/  SYNCS.PHASECHK.TRANS64.TRYWAIT P0, [R7+URZ], R2 ;  /* 0x00000002070075a7 */ /* 0x000e26000800017f */
[----:B------:R-:W-:-:S04]  /*6b10*/  ISETP.NE.AND P1, PT, R8, 0x9, PT ;  /* 0x000000090800780c */ /* 0x000fc80003f25270 */
[----:B------:R-:W-:Y:S02]  /*6b20*/  SEL R0, RZ, 0x1, P1 ;  /* 0x00000001ff007807 */ /* 0x000fe40000800000 */
[----:B------:R-:W-:Y:S02]  /*6b30*/  SEL R8, R8, RZ, P1 ;  /* 0x000000ff08087207 */ /* 0x000fe40000800000 */
[----:B------:R-:W-:-:S03]  /*6b40*/  LOP3.LUT R9, R3, R0, RZ, 0x3c, !PT ;  /* 0x0000000003097212 */ /* 0x000fc600078e3cff */
[----:B------:R-:W-:Y:S01]  /*6b50*/  IMAD R6, R8, 0x8, R5 ;  /* 0x0000000808067824 */ /* 0x000fe200078e0205 */
[----:B------:R-:W-:Y:S01]  /*6b60*/  SHF.L.U32 R3, R9, 0x1f, RZ ;  /* 0x0000001f09037819 */ /* 0x000fe200000006ff */
[----:B0-----:R-:W-:Y:S06]  /*6b70*/  @!P0 BRA `(.L_x_189) ;  /* 0x0000000400c48947 */ /* 0x001fec0003800000 */
.L_x_207:
[----:B------:R-:W1:Y:S01]  /*6b80*/  SYNCS.PHASECHK.TRANS64.TRYWAIT P0, [R6+URZ], R3 ;  /* 0x00000003060075a7 */ /* 0x000e62000800017f */
[----:B------:R-:W-:-:S05]  /*6b90*/  VIADD R0, R8, 0x1 ;  /* 0x0000000108007836 */ /* 0x000fca0000000000 */
[----:B------:R-:W-:-:S04]  /*6ba0*/  ISETP.NE.AND P1, PT, R0, 0x9, PT ;  /* 0x000000090000780c */ /* 0x000fc80003f25270 */
[----:B0-----:R-:W-:Y:S02]  /*6bb0*/  SEL R2, RZ, 0x1, P1 ;  /* 0x00000001ff027807 */ /* 0x001fe40000800000 */
[----:B------:R-:W-:Y:S02]  /*6bc0*/  SEL R0, R0, RZ, P1 ;  /* 0x000000ff00007207 */ /* 0x000fe40000800000 */
[----:B------:R-:W-:-:S03]  /*6bd0*/  LOP3.LUT R9, R9, R2, RZ, 0x3c, !PT ;  /* 0x0000000209097212 */ /* 0x000fc600078e3cff */
[----:B------:R-:W-:Y:S01]  /*6be0*/  IMAD R7, R0, 0x8, R5 ;  /* 0x0000000800077824 */ /* 0x000fe200078e0205 */
[----:B------:R-:W-:Y:S01]  /*6bf0*/  SHF.L.U32 R4, R9, 0x1f, RZ ;  /* 0x0000001f09047819 */ /* 0x000fe200000006ff */
[----:B-1----:R-:W-:Y:S06]  /*6c00*/  @!P0 BRA `(.L_x_190) ;  /* 0x0000000400b48947 */ /* 0x002fec0003800000 */
.L_x_208:
[----:B------:R-:W1:Y:S01]  /*6c10*/  SYNCS.PHASECHK.TRANS64.TRYWAIT P0, [R7+URZ], R4 ;  /* 0x00000004070075a7 */ /* 0x000e62000800017f */
[----:B------:R-:W-:-:S05]  /*6c20*/  VIADD R0, R0, 0x1 ;  /* 0x0000000100007836 */ /* 0x000fca0000000000 */
[----:B------:R-:W-:-:S04]  /*6c30*/  ISETP.NE.AND P1, PT, R0, 0x9, PT ;  /* 0x000000090000780c */ /* 0x000fc80003f25270 */
[----:B------:R-:W-:Y:S02]  /*6c40*/  SEL R2, RZ, 0x1, P1 ;  /* 0x00000001ff027807 */ /* 0x000fe40000800000 */
[----:B------:R-:W-:Y:S02]  /*6c50*/  SEL R0, R0, RZ, P1 ;  /* 0x000000ff00007207 */ /* 0x000fe40000800000 */
[----:B------:R-:W-:-:S03]  /*6c60*/  LOP3.LUT R9, R9, R2, RZ, 0x3c, !PT ;  /* 0x0000000209097212 */ /* 0x000fc600078e3cff */
[----:B0-----:R-:W-:Y:S01]  /*6c70*/  IMAD R6, R0, 0x8, R5 ;  /* 0x0000000800067824 */ /* 0x001fe200078e0205 */
[----:B------:R-:W-:Y:S01]  /*6c80*/  SHF.L.U32 R3, R9, 0x1f, RZ ;  /* 0x0000001f09037819 */ /* 0x000fe200000006ff */
[----:B-1----:R-:W-:Y:S06]  /*6c90*/  @!P0 BRA `(.L_x_191) ;  /* 0x0000000400a48947 */ /* 0x002fec0003800000 */
.L_x_209:
        /* <DEDUP_REMOVED lines=9> */
.L_x_210:
        /* <DEDUP_REMOVED lines=9> */
.L_x_211:
        /* <DEDUP_REMOVED lines=9> */
.L_x_212:
        /* <DEDUP_REMOVED lines=9> */
.L_x_213:
[----:B------:R-:W1:Y:S01]  /*6ee0*/  SYNCS.PHASECHK.TRANS64.TRYWAIT P0, [R6+URZ], R3 ;  /* 0x00000003060075a7 */ /* 0x000e62000800017f */
[----:B------:R-:W-:-:S05]  /*6ef0*/  VIADD R0, R0, 0x1 ;  /* 0x0000000100007836 */ /* 0x000fca0000000000 */
[----:B------:R-:W-:-:S04]  /*6f00*/  ISETP.NE.AND P1, PT, R0, 0x9, PT ;  /* 0x000000090000780c */ /* 0x000fc80003f25270 */
[----:B------:R-:W-:Y:S02]  /*6f10*/  SEL R2, RZ, 0x1, P1 ;  /* 0x00000001ff027807 */ /* 0x000fe40000800000 */
[----:B------:R-:W-:Y:S02]  /*6f20*/  SEL R0, R0, RZ, P1 ;  /* 0x000000ff00007207 */ /* 0x000fe40000800000 */
[----:B------:R-:W-:Y:S01]  /*6f30*/  LOP3.LUT R2, R9, R2, RZ, 0x3c, !PT ;  /* 0x0000000209027212 */ /* 0x000fe200078e3cff */
[----:B-1----:R-:W-:Y:S06]  /*6f40*/  @!P0 BRA `(.L_x_196) ;  /* 0x00000004005c8947 */ /* 0x002fec0003800000 */
.L_x_214:
[----:B------:R-:W-:Y:S01]  /*6f50*/  IMAD R5, R0, 0x8, R5 ;  /* 0x0000000800057824 */ /* 0x000fe200078e0205 */
[----:B------:R-:W-:-:S07]  /*6f60*/  SHF.L.U32 R0, R2, 0x1f, RZ ;  /* 0x0000001f02007819 */ /* 0x000fce00000006ff */
.L_x_197:
[----:B---3--:R3:W4:Y:S02]  /*6f70*/  SYNCS.PHASECHK.TRANS64.TRYWAIT P0, [R5+URZ], R0 ;  /* 0x00000000050075a7 */ /* 0x008724000800017f */
[----:B----4-:R-:W-:Y:S05]  /*6f80*/  @!P0 NANOSLEEP.SYNCS 0x989680 ;  /* 0x009896800000895d */ /* 0x010fea0003900000 */
[----:B------:R-:W4:Y:S02]  /*6f90*/  @!P0 SYNCS.PHASECHK.TRANS64 P0, [R5+URZ], R0 ;  /* 0x00000000050085a7 */ /* 0x000f24000800007f */
[----:B----4-:R-:W-:Y:S05]  /*6fa0*/  @!P0 BRA `(.L_x_197) ;  /* 0xfffffffc00f08947 */ /* 0x010fea000383ffff */
.L_x_187:
[----:B------:R-:W-:Y:S05]  /*6fb0*/  BSYNC B0 ;  /* 0x0000000000007941 */ /* 0x000fea0003800000 */
.L_x_186:
[----:B------:R-:W-:Y:S05]  /*6fc0*/  EXIT ;  /* 0x000000000000794d */ /* 0x000fea0003800000 */
.L_x_20:
[----:B0-----:R-:W-:-:S04]  /*6fd0*/  IMAD.U32 R3, RZ, RZ, UR43 ;  /* 0x0000002bff037e24 */ /* 0x001fc8000f8e00ff */
[----:B------:R0:W1:Y:S03]  /*6fe0*/  SYNCS.PHASECHK.TRANS64.TRYWAIT P0, [R3+URZ+-0x8], R0 ;  /* 0xfffff800030075a7 */ /* 0x000066000800017f */
[----:B-1----:R-:W-:Y:S05]  /*6ff0*/  @!P0 NANOSLEEP.SYNCS 0x989680 ;  /* 0x009896800000895d */ /* 0x002fea0003900000 */
[----:B------:R-:W1:Y:S02]  /*7000*/  @!P0 SYNCS.PHASECHK.TRANS64 P0, [R3+URZ+-0x8], R0 ;  /* 0xfffff800030085a7 */ /* 0x000e64000800007f */
[----:B-1----:R-:W-:Y:S05]  /*7010*/  @!P0 BRA `(.L_x_20) ;  /* 0xfffffffc00ec8947 */ /* 0x002fea000383ffff */
[----:B------:R-:W-:Y:S05]  /*7020*/  BRA `(.L_x_198) ;  /* 0xffffffa400e47947 */ /* 0x000fea000383ffff */
.L_x_25:
[----:B-1----:R1:W2:Y:S02]  /*7030*/  SYNCS.PHASECHK.TRANS64.TRYWAIT P1, [R3+URZ], R0 ;  /* 0x00000000030075a7 */ /* 0x0022a4000802017f */
[----:B--2---:R-:W-:Y:S05]  /*7040*/  @!P1 NANOSLEEP.SYNCS 0x989680 ;  /* 0x009896800000995d */ /* 0x004fea0003900000 */
[----:B------:R-:W2:Y:S02]  /*7050*/  @!P1 SYNCS.PHASECHK.TRANS64 P1, [R3+URZ], R0 ;  /* 0x00000000030095a7 */ /* 0x000ea4000802007f */
[----:B--2---:R-:W-:Y:S05]  /*7060*/  @!P1 BRA `(.L_x_25) ;  /* 0xfffffffc00f09947 */ /* 0x004fea000383ffff */
[----:B------:R-:W-:Y:S05]  /*7070*/  BRA `(.L_x_24) ;  /* 0xffffffa8005c7947 */ /* 0x000fea000383ffff */
.L_x_30:
[----:B-1----:R-:W-:-:S04]  /*7080*/  IMAD.U32 R5, RZ, RZ, UR4 ;  /* 0x00000004ff057e24 */ /* 0x002fc8000f8e00ff */
[----:B------:R1:W2:Y:S03]  /*7090*/  SYNCS.PHASECHK.TRANS64.TRYWAIT P1, [R5+URZ], R4 ;  /* 0x00000004050075a7 */ /* 0x0002a6000802017f */
[----:B--2---:R-:W-:Y:S05]  /*70a0*/  @!P1 NANOSLEEP.SYNCS 0x989680 ;  /* 0x009896800000995d */ /* 0x004fea0003900000 */
[----:B------:R-:W2:Y:S02]  /*70b0*/  @!P1 SYNCS.PHASECHK.TRANS64 P1, [R5+URZ], R4 ;  /* 0x00000004050095a7 */ /* 0x000ea4000802007f */
[----:B--2---:R-:W-:Y:S05]  /*70c0*/  @!P1 BRA `(.L_x_30) ;  /* 0xfffffffc00ec9947 */ /* 0x004fea000383ffff */
[----:B------:R-:W-:Y:S05]  /*70d0*/  BRA `(.L_x_29) ;  /* 0xffffffac002c7947 */ /* 0x000fea000383ffff */
.L_x_36:
[----:B0-----:R-:W-:-:S04]  /*70e0*/  IMAD.U32 R5, RZ, RZ, UR43 ;  /* 0x0000002bff057e24 */ /* 0x001fc8000f8e00ff */
[----:B------:R0:W1:Y:S03]  /*70f0*/  SYNCS.PHASECHK.TRANS64.TRYWAIT P0, [R5+URZ+0x8], R0 ;  /* 0x00000800050075a7 */ /* 0x000066000800017f */
[----:B-1----:R-:W-:Y:S05]  /*7100*/  @!P0 NANOSLEEP.SYNCS 0x989680 ;  /* 0x009896800000895d */ /* 0x002fea0003900000 */
[----:B------:R-:W1:Y:S02]  /*7110*/  @!P0 SYNCS.PHASECHK.TRANS64 P0, [R5+URZ+0x8], R0 ;  /* 0x00000800050085a7 */ /* 0x000e64000800007f */
[----:B-1----:R-:W-:Y:S05]  /*7120*/  @!P0 BRA `(.L_x_36) ;  /* 0xfffffffc00ec8947 */ /* 0x002fea000383ffff */
[----:B------:R-:W-:Y:S05]  /*7130*/  BRA `(.L_x_199) ;  /* 0xffffffb0006c7947 */ /* 0x000fea000383ffff */
.L_x_173:
[----:B------:R-:W-:Y:S01]  /*7140*/  BSSY B1, `(.L_x_200) ;  /* 0x0000006000017945 */ /* 0x000fe20003800000 */
[----:B------:R-:W-:-:S07]  /*7150*/  IMAD.MOV.U32 R15, RZ, RZ, -0x1 ;  /* 0xffffffffff0f7424 */ /* 0x000fce00078e00ff */
[----:B--2--5:R-:W-:Y:S05]  /*7160*/  WARPSYNC.COLLECTIVE R15, `(.L_x_201) ;  /* 0x000000000f0c7348 */ /* 0x024fea0003c00000 */
[----:B------:R-:W-:Y:S02]  /*7170*/  ELECT P6, UR62, PT ;  /* 0x00000000003e782f */ /* 0x000fe400038c0000 */
[----:B------:R-:W-:Y:S01]  /*7180*/  MOV R14, UR62 ;  /* 0x0000003e000e7c02 */ /* 0x000fe20008000f00 */
[----:B--2--5:R-:W-:Y:S10]  /*7190*/  ENDCOLLECTIVE ;  /* 0x000000000000791b */ /* 0x024ff40003800000 */
.L_x_201:
[----:B------:R-:W-:Y:S05]  /*71a0*/  BSYNC B1 ;  /* 0x0000000000017941 */ /* 0x000fea0003800000 */
.L_x_200:
[----:B------:R-:W-:Y:S05]  /*71b0*/  BRA `(.L_x_202) ;  /* 0xffffffec00447947 */ /* 0x000fea000383ffff */
.L_x_176:
[----:B0-----:R0:W1:Y:S02]  /*71c0*/  SYNCS.PHASECHK.TRANS64.TRYWAIT P1, [R15+URZ+0x48], R6 ;  /* 0x000048060f0075a7 */ /* 0x001064000802017f */
[----:B-1----:R-:W-:Y:S05]  /*71d0*/  @!P1 NANOSLEEP.SYNCS 0x989680 ;  /* 0x009896800000995d */ /* 0x002fea0003900000 */
[----:B------:R-:W1:Y:S02]  /*71e0*/  @!P1 SYNCS.PHASECHK.TRANS64 P1, [R15+URZ+0x48], R6 ;  /* 0x000048060f0095a7 */ /* 0x000e64000802007f */
[----:B-1----:R-:W-:Y:S05]  /*71f0*/  @!P1 BRA `(.L_x_176) ;  /* 0xfffffffc00f09947 */ /* 0x002fea000383ffff */
[----:B------:R-:W-:Y:S05]  /*7200*/  BRA `(.L_x_203) ;  /* 0xffffffec00807947 */ /* 0x000fea000383ffff */
.L_x_185:
[----:B------:R-:W-:Y:S01]  /*7210*/  BSSY B0, `(.L_x_204) ;  /* 0x0000006000007945 */ /* 0x000fe20003800000 */
[----:B------:R-:W-:-:S07]  /*7220*/  IMAD.MOV.U32 R15, RZ, RZ, -0x1 ;  /* 0xffffffffff0f7424 */ /* 0x000fce00078e00ff */
[----:B--2--5:R-:W-:Y:S05]  /*7230*/  WARPSYNC.COLLECTIVE R15, `(.L_x_205) ;  /* 0x000000000f0c7348 */ /* 0x024fea0003c00000 */
[----:B------:R-:W-:Y:S02]  /*7240*/  ELECT P6, UR62, PT ;  /* 0x00000000003e782f */ /* 0x000fe400038c0000 */
[----:B------:R-:W-:Y:S01]  /*7250*/  MOV R14, UR62 ;  /* 0x0000003e000e7c02 */ /* 0x000fe20008000f00 */
[----:B--2--5:R-:W-:Y:S10]  /*7260*/  ENDCOLLECTIVE ;  /* 0x000000000000791b */ /* 0x024ff40003800000 */
.L_x_205:
[----:B------:R-:W-:Y:S05]  /*7270*/  BSYNC B0 ;  /* 0x0000000000007941 */ /* 0x000fea0003800000 */
.L_x_204:
[----:B------:R-:W-:Y:S05]  /*7280*/  BRA `(.L_x_206) ;  /* 0xfffffff400e87947 */ /* 0x000fea000383ffff */
.L_x_189:
[----:B0-----:R0:W1:Y:S02]  /*7290*/  SYNCS.PHASECHK.TRANS64.TRYWAIT P0, [R7+URZ], R2 ;  /* 0x00000002070075a7 */ /* 0x001064000800017f */
[----:B-1----:R-:W-:Y:S05]  /*72a0*/  @!P0 NANOSLEEP.SYNCS 0x989680 ;  /* 0x009896800000895d */ /* 0x002fea0003900000 */
[----:B------:R-:W1:Y:S02]  /*72b0*/  @!P0 SYNCS.PHASECHK.TRANS64 P0, [R7+URZ], R2 ;  /* 0x00000002070085a7 */ /* 0x000e64000800007f */
[----:B-1----:R-:W-:Y:S05]  /*72c0*/  @!P0 BRA `(.L_x_189) ;  /* 0xfffffffc00f08947 */ /* 0x002fea000383ffff */
[----:B------:R-:W-:Y:S05]  /*72d0*/  BRA `(.L_x_207) ;  /* 0xfffffff800287947 */ /* 0x000fea000383ffff */
.L_x_190:
[----:B0-----:R0:W1:Y:S02]  /*72e0*/  SYNCS.PHASECHK.TRANS64.TRYWAIT P0, [R6+URZ], R3 ;  /* 0x00000003060075a7 */ /* 0x001064000800017f */
[----:B-1----:R-:W-:Y:S05]  /*72f0*/  @!P0 NANOSLEEP.SYNCS 0x989680 ;  /* 0x009896800000895d */ /* 0x002fea0003900000 */
[----:B------:R-:W1:Y:S02]  /*7300*/  @!P0 SYNCS.PHASECHK.TRANS64 P0, [R6+URZ], R3 ;  /* 0x00000003060085a7 */ /* 0x000e64000800007f */
[----:B-1----:R-:W-:Y:S05]  /*7310*/  @!P0 BRA `(.L_x_190) ;  /* 0xfffffffc00f08947 */ /* 0x002fea000383ffff */
[----:B------:R-:W-:Y:S05]  /*7320*/  BRA `(.L_x_208) ;  /* 0xfffffff800387947 */ /* 0x000fea000383ffff */
.L_x_191:
[----:B0-----:R0:W1:Y:S02]  /*7330*/  SYNCS.PHASECHK.TRANS64.TRYWAIT P0, [R7+URZ], R4 ;  /* 0x00000004070075a7 */ /* 0x001064000800017f */
[----:B-1----:R-:W-:Y:S05]  /*7340*/  @!P0 NANOSLEEP.SYNCS 0x989680 ;  /* 0x009896800000895d */ /* 0x002fea0003900000 */
[----:B------:R-:W1:Y:S02]  /*7350*/  @!P0 SYNCS.PHASECHK.TRANS64 P0, [R7+URZ], R4 ;  /* 0x00000004070085a7 */ /* 0x000e64000800007f */
[----:B-1----:R-:W-:Y:S05]  /*7360*/  @!P0 BRA `(.L_x_191) ;  /* 0xfffffffc00f08947 */ /* 0x002fea000383ffff */
[----:B------:R-:W-:Y:S05]  /*7370*/  BRA `(.L_x_209) ;  /* 0xfffffff800487947 */ /* 0x000fea000383ffff */
.L_x_192:
[----:B0-----:R0:W1:Y:S02]  /*7380*/  SYNCS.PHASECHK.TRANS64.TRYWAIT P0, [R6+URZ], R3 ;  /* 0x00000003060075a7 */ /* 0x001064000800017f */
[----:B-1----:R-:W-:Y:S05]  /*7390*/  @!P0 NANOSLEEP.SYNCS 0x989680 ;  /* 0x009896800000895d */ /* 0x002fea0003900000 */
[----:B------:R-:W1:Y:S02]  /*73a0*/  @!P0 SYNCS.PHASECHK.TRANS64 P0, [R6+URZ], R3 ;  /* 0x00000003060085a7 */ /* 0x000e64000800007f */
[----:B-1----:R-:W-:Y:S05]  /*73b0*/  @!P0 BRA `(.L_x_192) ;  /* 0xfffffffc00f08947 */ /* 0x002fea000383ffff */
[----:B------:R-:W-:Y:S05]  /*73c0*/  BRA `(.L_x_210) ;  /* 0xfffffff800587947 */ /* 0x000fea000383ffff */
.L_x_193:
[----:B0-----:R0:W1:Y:S02]  /*73d0*/  SYNCS.PHASECHK.TRANS64.TRYWAIT P0, [R7+URZ], R4 ;  /* 0x00000004070075a7 */ /* 0x001064000800017f */
[----:B-1----:R-:W-:Y:S05]  /*73e0*/  @!P0 NANOSLEEP.SYNCS 0x989680 ;  /* 0x009896800000895d */ /* 0x002fea0003900000 */
[----:B------:R-:W1:Y:S02]  /*73f0*/  @!P0 SYNCS.PHASECHK.TRANS64 P0, [R7+URZ], R4 ;  /* 0x00000004070085a7 */ /* 0x000e64000800007f */
[----:B-1----:R-:W-:Y:S05]  /*7400*/  @!P0 BRA `(.L_x_193) ;  /* 0xfffffffc00f08947 */ /* 0x002fea000383ffff */
[----:B------:R-:W-:Y:S05]  /*7410*/  BRA `(.L_x_211) ;  /* 0xfffffff800687947 */ /* 0x000fea000383ffff */
.L_x_194:
[----:B0-----:R0:W1:Y:S02]  /*7420*/  SYNCS.PHASECHK.TRANS64.TRYWAIT P0, [R6+URZ], R3 ;  /* 0x00000003060075a7 */ /* 0x001064000800017f */
[----:B-1----:R-:W-:Y:S05]  /*7430*/  @!P0 NANOSLEEP.SYNCS 0x989680 ;  /* 0x009896800000895d */ /* 0x002fea0003900000 */
[----:B------:R-:W1:Y:S02]  /*7440*/  @!P0 SYNCS.PHASECHK.TRANS64 P0, [R6+URZ], R3 ;  /* 0x00000003060085a7 */ /* 0x000e64000800007f */
[----:B-1----:R-:W-:Y:S05]  /*7450*/  @!P0 BRA `(.L_x_194) ;  /* 0xfffffffc00f08947 */ /* 0x002fea000383ffff */
[----:B------:R-:W-:Y:S05]  /*7460*/  BRA `(.L_x_212) ;  /* 0xfffffff800787947 */ /* 0x000fea000383ffff */
.L_x_195:
[----:B0-----:R0:W1:Y:S02]  /*7470*/  SYNCS.PHASECHK.TRANS64.TRYWAIT P0, [R7+URZ], R4 ;  /* 0x00000004070075a7 */ /* 0x001064000800017f */
[----:B-1----:R-:W-:Y:S05]  /*7480*/  @!P0 NANOSLEEP.SYNCS 0x989680 ;  /* 0x009896800000895d */ /* 0x002fea0003900000 */
[----:B------:R-:W1:Y:S02]  /*7490*/  @!P0 SYNCS.PHASECHK.TRANS64 P0, [R7+URZ], R4 ;  /* 0x00000004070085a7 */ /* 0x000e64000800007f */
[----:B-1----:R-:W-:Y:S05]  /*74a0*/  @!P0 BRA `(.L_x_195) ;  /* 0xfffffffc00f08947 */ /* 0x002fea000383ffff */
[----:B------:R-:W-:Y:S05]  /*74b0*/  BRA `(.L_x_213) ;  /* 0xfffffff800887947 */ /* 0x000fea000383ffff */
.L_x_196:
[----:B-1----:R1:W3:Y:S02]  /*74c0*/  SYNCS.PHASECHK.TRANS64.TRYWAIT P0, [R6+URZ], R3 ;  /* 0x00000003060075a7 */ /* 0x0022e4000800017f */
[----:B---3--:R-:W-:Y:S05]  /*74d0*/  @!P0 NANOSLEEP.SYNCS 0x989680 ;  /* 0x009896800000895d */ /* 0x008fea0003900000 */
[----:B------:R-:W3:Y:S02]  /*74e0*/  @!P0 SYNCS.PHASECHK.TRANS64 P0, [R6+URZ], R3 ;  /* 0x00000003060085a7 */ /* 0x000ee4000800007f */
[----:B---3--:R-:W-:Y:S05]  /*74f0*/  @!P0 BRA `(.L_x_196) ;  /* 0xfffffffc00f08947 */ /* 0x008fea000383ffff */
[----:B------:R-:W-:Y:S05]  /*7500*/  BRA `(.L_x_214) ;  /* 0xfffffff800907947 */ /* 0x000fea000383ffff */
.L_x_215:
[----:B------:R-:W-:-:S00]  /*7510*/  BRA `(.L_x_215) ;  /* 0xfffffffc00fc7947 */ /* 0x000fc0000383ffff */
[----:B------:R-:W-:-:S00]  /*7520*/  NOP ;  /* 0x0000000000007918 */ /* 0x000fc00000000000 */
        /* <DEDUP_REMOVED lines=13> */
.L_x_216:


//--------------------- .nv.global.init           --------------------------
	.section	.nv.global.init,"aw",@progbits
.nv.global.init:
	.type		$str$22,@object
	.size		$str$22,($str$23 - $str$22)
$str$22:
        /*0000*/ 	.byte	0x6b, 0x5f, 0x74, 0x69, 0x6c, 0x65, 0x5f, 0x63, 0x6f, 0x75, 0x6e, 0x74, 0x20, 0x3e, 0x3d, 0x20
        /*0010*/ 	.byte	0x31, 0x00
	.type		$str$23,@object
	.size		$str$23,(__unnamed_1 - $str$23)
$str$23:
        /*0012*/ 	.byte	0x2f, 0x74, 0x6d, 0x70, 0x2f, 0x63, 0x75, 0x74, 0x6c, 0x61, 0x73, 0x73, 0x5f, 0x73, 0x77, 0x65
        /*0022*/ 	.byte	0x65, 0x70, 0x5f, 0x73, 0x72, 0x63, 0x2f, 0x69, 0x6e, 0x63, 0x6c, 0x75, 0x64, 0x65, 0x2f, 0x63
        /*0032*/ 	.byte	0x75, 0x74, 0x6c, 0x61, 0x73, 0x73, 0x2f, 0x67, 0x65, 0x6d, 0x6d, 0x2f, 0x63, 0x6f, 0x6c, 0x6c
        /*0042*/ 	.byte	0x65, 0x63, 0x74, 0x69, 0x76, 0x65, 0x2f, 0x73, 0x6d, 0x39, 0x30, 0x5f, 0x6d, 0x6d, 0x61, 0x5f
        /*0052*/ 	.byte	0x74, 0x6d, 0x61, 0x5f, 0x67, 0x6d, 0x6d, 0x61, 0x5f, 0x73, 0x73, 0x5f, 0x77, 0x61, 0x72, 0x70
        /*0062*/ 	.byte	0x73, 0x70, 0x65, 0x63, 0x69, 0x61, 0x6c, 0x69, 0x7a, 0x65, 0x64, 0x2e, 0x68, 0x70, 0x70, 0x00
	.type		__unnamed_1,@object
	.size		__unnamed_1,(.L_0 - __unnamed_1)
__unnamed_1:
        /*0072*/ 	.byte	0x76, 0x6f, 0x69, 0x64, 0x20, 0x63, 0x75, 0x74, 0x6c, 0x61, 0x73, 0x73, 0x3a, 0x3a, 0x67, 0x65
        /* <DEDUP_REMOVED lines=172> */
        /*0b42*/ 	.byte	0x69, 0x64, 0x65, 0x6e, 0x74, 0x69, 0x74, 0x79, 0x5d, 0x00
.L_0:


//--------------------- .nv.shared._ZN7cutlass13device_kernelINS_4gemm6kernel13GemmUniversalIN4cute5tupleIJiiiiEEENS1_10collective13CollectiveMmaINS1_34MainloopSm90TmaGmmaWarpSpecializedILi9ENS5_IJNS4_1CILi1EEENSA_ILi2EEESB_EEENS1_32KernelTmaWarpSpecializedPingpongEEENS5_IJNSA_ILi64EEENSA_ILi128EEESH_EEEaNS5_IJlSB_lEEEaSJ_NS4_8TiledMMAINS4_8MMA_AtomIJNS4_4SM904GMMA27MMA_64x128x32_S32S8S8_SS_TNEEEENS4_6LayoutINS5_IJSB_SB_SB_EEENS5_IJNSA_ILi0EEESS_SS_EEEEENS5_IJNS4_10UnderscoreESV_SV_EEEEENS4_23SM90_TMA_LOAD_MULTICASTENS4_14ComposedLayoutINS4_7SwizzleILi3ELi4ELi3EEENS4_18smem_ptr_flag_bitsILi8EEENSQ_INS5_IJNSA_ILi8EEESH_EEENS5_IJSH_SB_EEEEEEEvNS4_8identityENS4_13SM90_TMA_LOADES18_vS19_EENS_8epilogue10collective6detail29Sm90TmaWarpSpecializedAdapterINS1D_15DefaultEpilogueIaSJ_SJ_NS1C_6thread17LinearCombinationIaLi1EiiLNS1H_9ScaleType4KindE0ELNS_15FloatRoundStyleE2EaEENS1_15EpilogueDefaultEEEEEvvEEEEvNT_6ParamsE --------------------------
	.section	.nv.shared._ZN7cutlass13device_kernelINS_4gemm6kernel13GemmUniversalIN4cute5tupleIJiiiiEEENS1_10collective13CollectiveMmaINS1_34MainloopSm90TmaGmmaWarpSpecializedILi9ENS5_IJNS4_1CILi1EEENSA_ILi2EEESB_EEENS1_32KernelTmaWarpSpecializedPingpongEEENS5_IJNSA_ILi64EEENSA_ILi128EEESH_EEEaNS5_IJlSB_lEEEaSJ_NS4_8TiledMMAINS4_8MMA_AtomIJNS4_4SM904GMMA27MMA_64x128x32_S32S8S8_SS_TNEEEENS4_6LayoutINS5_IJSB_SB_SB_EEENS5_IJNSA_ILi0EEESS_SS_EEEEENS5_IJNS4_10UnderscoreESV_SV_EEEEENS4_23SM90_TMA_LOAD_MULTICASTENS4_14ComposedLayoutINS4_7SwizzleILi3ELi4ELi3EEENS4_18smem_ptr_flag_bitsILi8EEENSQ_INS5_IJNSA_ILi8EEESH_EEENS5_IJSH_SB_EEEEEEEvNS4_8identityENS4_13SM90_TMA_LOADES18_vS19_EENS_8epilogue10collective6detail29Sm90TmaWarpSpecializedAdapterINS1D_15DefaultEpilogueIaSJ_SJ_NS1C_6thread17LinearCombinationIaLi1EiiLNS1H_9ScaleType4KindE0ELNS_15FloatRoundStyleE2EaEENS1_15EpilogueDefaultEEEEEvvEEEEvNT_6ParamsE,"aw",@nobits
	.sectionflags	@""
	.align	16
	.zero		1024


//--------------------- .nv.shared.reserved.0     --------------------------
	.section	.nv.shared.reserved.0,"aw",@nobits
	.weak		__nv_reservedSMEM_offset_0_alias
	.size		__nv_reservedSMEM_offset_0_alias, 0, 0
	.other		__nv_reservedSMEM_offset_0_alias,@"STO_CUDA_RESERVED_SHARED STV_DEFAULT"
__nv_reservedSMEM_offset_0_alias:
	.zero		0


//--------------------- .nv.global                --------------------------
	.section	.nv.global,"aw",@nobits
.nv.global:
	.type		_ZN39_INTERNAL_68c840f6_4_k_cu_7b3d9148_42944cute1_E,@object
	.size		_ZN39_INTERNAL_68c840f6_4_k_cu_7b3d9148_42944cute1_E,(_ZN39_INTERNAL_68c840f6_4_k_cu_7b3d9148_42944cuda3std3__45__cpo6cbeginE - _ZN39_INTERNAL_68c840f6_4_k_cu_7b3d9148_42944cute1_E)
_ZN39_INTERNAL_68c840f6_4_k_cu_7b3d9148_42944cute1_E:
	.zero		1
	.type		_ZN39_INTERNAL_68c840f6_4_k_cu_7b3d9148_42944cuda3std3__45__cpo6cbeginE,@object
	.size		_ZN39_INTERNAL_68c840f6_4_k_cu_7b3d9148_42944cuda3std3__45__cpo6cbeginE,(_ZN39_INTERNAL_68c840f6_4_k_cu_7b3d9148_42944cuda3std3__48in_placeE - _ZN39_INTERNAL_68c840f6_4_k_cu_7b3d9148_42944cuda3std3__45__cpo6cbeginE)
_ZN39_INTERNAL_68c840f6_4_k_cu_7b3d9148_42944cuda3std3__45__cpo6cbeginE:
	.zero		1
	.type		_ZN39_INTERNAL_68c840f6_4_k_cu_7b3d9148_42944cuda3std3__48in_placeE,@object
	.size		_ZN39_INTERNAL_68c840f6_4_k_cu_7b3d9148_42944cuda3std3__48in_placeE,(_ZN39_INTERNAL_68c840f6_4_k_cu_7b3d9148_42944cuda3std6ranges3__45__cpo9iter_moveE - _ZN39_INTERNAL_68c840f6_4_k_cu_7b3d9148_42944cuda3std3__48in_placeE)
_ZN39_INTERNAL_68c840f6_4_k_cu_7b3d9148_42944cuda3std3__48in_placeE:
	.zero		1
	.type		_ZN39_INTERNAL_68c840f6_4_k_cu_7b3d9148_42944cuda3std6ranges3__45__cpo9iter_moveE,@object
	.size		_ZN39_INTERNAL_68c840f6_4_k_cu_7b3d9148_42944cuda3std6ranges3__45__cpo9iter_moveE,(_ZN39_INTERNAL_68c840f6_4_k_cu_7b3d9148_42944cuda3std3__45__cpo5beginE - _ZN39_INTERNAL_68c840f6_4_k_cu_7b3d9148_42944cuda3std6ranges3__45__cpo9iter_moveE)
_ZN39_INTERNAL_68c840f6_4_k_cu_7b3d9148_42944cuda3std6ranges3__45__cpo9iter_moveE:
	.zero		1
	.type		_ZN39_INTERNAL_68c840f6_4_k_cu_7b3d9148_42944cuda3std3__45__cpo5beginE,@object
	.size		_ZN39_INTERNAL_68c840f6_4_k_cu_7b3d9148_42944cuda3std3__45__cpo5beginE,(_ZN39_INTERNAL_68c840f6_4_k_cu_7b3d9148_42944cuda3std3__441_GLOBAL__N__68c840f6_4_k_cu_7b3d9148_42946ignoreE - _ZN39_INTERNAL_68c840f6_4_k_cu_7b3d9148_42944cuda3std3__45__cpo5beginE)
_ZN39_INTERNAL_68c840f6_4_k_cu_7b3d9148_42944cuda3std3__45__cpo5beginE:
	.zero		1
	.type		_ZN39_INTERNAL_68c840f6_4_k_cu_7b3d9148_42944cuda3std3__441_GLOBAL__N__68c840f6_4_k_cu_7b3d9148_42946ignoreE,@object
	.size		_ZN39_INTERNAL_68c840f6_4_k_cu_7b3d9148_42944cuda3std3__441_GLOBAL__N__68c840f6_4_k_cu_7b3d9148_42946ignoreE,(_ZN39_INTERNAL_68c840f6_4_k_cu_7b3d9148_42944cute7productE - _ZN39_INTERNAL_68c840f6_4_k_cu_7b3d9148_42944cuda3std3__441_GLOBAL__N__68c840f6_4_k_cu_7b3d9148_42946ignoreE)
_ZN39_INTERNAL_68c840f6_4_k_cu_7b3d9148_42944cuda3std3__441_GLOBAL__N__68c840f6_4_k_cu_7b3d9148_42946ignoreE:
	.zero		1
	.type		_ZN39_INTERNAL_68c840f6_4_k_cu_7b3d9148_42944cute7productE,@object
	.size		_ZN39_INTERNAL_68c840f6_4_k_cu_7b3d9148_42944cute7productE,(_ZN39_INTERNAL_68c840f6_4_k_cu_7b3d9148_42944cuda3std3__45__cpo3endE - _ZN39_INTERNAL_68c840f6_4_k_cu_7b3d9148_42944cute7productE)
_ZN39_INTERNAL_68c840f6_4_k_cu_7b3d9148_42944cute7productE:
	.zero		1
	.type		_ZN39_INTERNAL_68c840f6_4_k_cu_7b3d9148_42944cuda3std3__45__cpo3endE,@object
	.size		_ZN39_INTERNAL_68c840f6_4_k_cu_7b3d9148_42944cuda3std3__45__cpo3endE,(_ZN39_INTERNAL_68c840f6_4_k_cu_7b3d9148_42944cuda3std3__419piecewise_constructE - _ZN39_INTERNAL_68c840f6_4_k_cu_7b3d9148_42944cuda3std3__45__cpo3endE)
_ZN39_INTERNAL_68c840f6_4_k_cu_7b3d9148_42944cuda3std3__45__cpo3endE:
	.zero		1
	.type		_ZN39_INTERNAL_68c840f6_4_k_cu_7b3d9148_42944cuda3std3__419piecewise_constructE,@object
	.size		_ZN39_INTERNAL_68c840f6_4_k_cu_7b3d9148_42944cuda3std3__419piecewise_constructE,(_ZN39_INTERNAL_68c840f6_4_k_cu_7b3d9148_42944cuda3std3__45__cpo4cendE - _ZN39_INTERNAL_68c840f6_4_k_cu_7b3d9148_42944cuda3std3__419piecewise_constructE)
_ZN39_INTERNAL_68c840f6_4_k_cu_7b3d9148_42944cuda3std3__419piecewise_constructE:
	.zero		1
	.type		_ZN39_INTERNAL_68c840f6_4_k_cu_7b3d9148_42944cuda3std3__45__cpo4cendE,@object
	.size		_ZN39_INTERNAL_68c840f6_4_k_cu_7b3d9148_42944cuda3std3__45__cpo4cendE,(_ZN39_INTERNAL_68c840f6_4_k_cu_7b3d9148_42944cuda3std6ranges3__45__cpo4swapE - _ZN39_INTERNAL_68c840f6_4_k_cu_7b3d9148_42944cuda3std3__45__cpo4cendE)
_ZN39_INTERNAL_68c840f6_4_k_cu_7b3d9148_42944cuda3std3__45__cpo4cendE:
	.zero		1
	.type		_ZN39_INTERNAL_68c840f6_4_k_cu_7b3d9148_42944cuda3std6ranges3__45__cpo4swapE,@object
	.size		_ZN39_INTERNAL_68c840f6_4_k_cu_7b3d9148_42944cuda3std6ranges3__45__cpo4swapE,(.L_8 - _ZN39_INTERNAL_68c840f6_4_k_cu_7b3d9148_42944cuda3std6ranges3__45__cpo4swapE)
_ZN39_INTERNAL_68c840f6_4_k_cu_7b3d9148_42944cuda3std6ranges3__45__cpo4swapE:
	.zero		1
.L_8:


//--------------------- .nv.constant0._ZN7cutlass13device_kernelINS_4gemm6kernel13GemmUniversalIN4cute5tupleIJiiiiEEENS1_10collective13CollectiveMmaINS1_34MainloopSm90TmaGmmaWarpSpecializedILi9ENS5_IJNS4_1CILi1EEENSA_ILi2EEESB_EEENS1_32KernelTmaWarpSpecializedPingpongEEENS5_IJNSA_ILi64EEENSA_ILi128EEESH_EEEaNS5_IJlSB_lEEEaSJ_NS4_8TiledMMAINS4_8MMA_AtomIJNS4_4SM904GMMA27MMA_64x128x32_S32S8S8_SS_TNEEEENS4_6LayoutINS5_IJSB_SB_SB_EEENS5_IJNSA_ILi0EEESS_SS_EEEEENS5_IJNS4_10UnderscoreESV_SV_EEEEENS4_23SM90_TMA_LOAD_MULTICASTENS4_14ComposedLayoutINS4_7SwizzleILi3ELi4ELi3EEENS4_18smem_ptr_flag_bitsILi8EEENSQ_INS5_IJNSA_ILi8EEESH_EEENS5_IJSH_SB_EEEEEEEvNS4_8identityENS4_13SM90_TMA_LOADES18_vS19_EENS_8epilogue10collective6detail29Sm90TmaWarpSpecializedAdapterINS1D_15DefaultEpilogueIaSJ_SJ_NS1C_6thread17LinearCombinationIaLi1EiiLNS1H_9ScaleType4KindE0ELNS_15FloatRoundStyleE2EaEENS1_15EpilogueDefaultEEEEEvvEEEEvNT_6ParamsE --------------------------
	.section	.nv.constant0._ZN7cutlass13device_kernelINS_4gemm6kernel13GemmUniversalIN4cute5tupleIJiiiiEEENS1_10collective13CollectiveMmaINS1_34MainloopSm90TmaGmmaWarpSpecializedILi9ENS5_IJNS4_1CILi1EEENSA_ILi2EEESB_EEENS1_32KernelTmaWarpSpecializedPingpongEEENS5_IJNSA_ILi64EEENSA_ILi128EEESH_EEEaNS5_IJlSB_lEEEaSJ_NS4_8TiledMMAINS4_8MMA_AtomIJNS4_4SM904GMMA27MMA_64x128x32_S32S8S8_SS_TNEEEENS4_6LayoutINS5_IJSB_SB_SB_EEENS5_IJNSA_ILi0EEESS_SS_EEEEENS5_IJNS4_10UnderscoreESV_SV_EEEEENS4_23SM90_TMA_LOAD_MULTICASTENS4_14ComposedLayoutINS4_7SwizzleILi3ELi4ELi3EEENS4_18smem_ptr_flag_bitsILi8EEENSQ_INS5_IJNSA_ILi8EEESH_EEENS5_IJSH_SB_EEEEEEEvNS4_8identityENS4_13SM90_TMA_LOADES18_vS19_EENS_8epilogue10collective6detail29Sm90TmaWarpSpecializedAdapterINS1D_15DefaultEpilogueIaSJ_SJ_NS1C_6thread17LinearCombinationIaLi1EiiLNS1H_9ScaleType4KindE0ELNS_15FloatRoundStyleE2EaEENS1_15EpilogueDefaultEEEEEvvEEEEvNT_6ParamsE,"a",@progbits
	.sectionflags	@""
	.align	4
.nv.constant0._ZN7cutlass13device_kernelINS_4gemm6kernel13GemmUniversalIN4cute5tupleIJiiiiEEENS1_10collective13CollectiveMmaINS1_34MainloopSm90TmaGmmaWarpSpecializedILi9ENS5_IJNS4_1CILi1EEENSA_ILi2EEESB_EEENS1_32KernelTmaWarpSpecializedPingpongEEENS5_IJNSA_ILi64EEENSA_ILi128EEESH_EEEaNS5_IJlSB_lEEEaSJ_NS4_8TiledMMAINS4_8MMA_AtomIJNS4_4SM904GMMA27MMA_64x128x32_S32S8S8_SS_TNEEEENS4_6LayoutINS5_IJSB_SB_SB_EEENS5_IJNSA_ILi0EEESS_SS_EEEEENS5_IJNS4_10UnderscoreESV_SV_EEEEENS4_23SM90_TMA_LOAD_MULTICASTENS4_14ComposedLayoutINS4_7SwizzleILi3ELi4ELi3EEENS4_18smem_ptr_flag_bitsILi8EEENSQ_INS5_IJNSA_ILi8EEESH_EEENS5_IJSH_SB_EEEEEEEvNS4_8identityENS4_13SM90_TMA_LOADES18_vS19_EENS_8epilogue10collective6detail29Sm90TmaWarpSpecializedAdapterINS1D_15DefaultEpilogueIaSJ_SJ_NS1C_6thread17LinearCombinationIaLi1EiiLNS1H_9ScaleType4KindE0ELNS_15FloatRoundStyleE2EaEENS1_15EpilogueDefaultEEEEEvvEEEEvNT_6ParamsE:
	.zero		1664


//--------------------- SYMBOLS --------------------------

	.type		.nv.reservedSmem.offset0,@object
	.size		.nv.reservedSmem.offset0,0x4
	.type		__assertfail,@function
